//
// Generated by NVIDIA NVVM Compiler
//
// Compiler Build ID: CL-36424714
// Cuda compilation tools, release 13.0, V13.0.88
// Based on NVVM 20.0.0
//

.version 9.0
.target sm_100
.address_size 64

	// .globl	_Z23vector_field_add_kernelPKmS0_Pmi

.visible .entry _Z23vector_field_add_kernelPKmS0_Pmi(
	.param .u64 .ptr .align 1 _Z23vector_field_add_kernelPKmS0_Pmi_param_0,
	.param .u64 .ptr .align 1 _Z23vector_field_add_kernelPKmS0_Pmi_param_1,
	.param .u64 .ptr .align 1 _Z23vector_field_add_kernelPKmS0_Pmi_param_2,
	.param .u32 _Z23vector_field_add_kernelPKmS0_Pmi_param_3
)
{
	.reg .pred 	%p<3>;
	.reg .b32 	%r<6>;
	.reg .b64 	%rd<16>;

	ld.param.u64 	%rd1, [_Z23vector_field_add_kernelPKmS0_Pmi_param_0];
	ld.param.u64 	%rd2, [_Z23vector_field_add_kernelPKmS0_Pmi_param_1];
	ld.param.u64 	%rd3, [_Z23vector_field_add_kernelPKmS0_Pmi_param_2];
	ld.param.u32 	%r2, [_Z23vector_field_add_kernelPKmS0_Pmi_param_3];
	mov.u32 	%r3, %ctaid.x;
	mov.u32 	%r4, %ntid.x;
	mov.u32 	%r5, %tid.x;
	mad.lo.s32 	%r1, %r3, %r4, %r5;
	setp.ge.s32 	%p1, %r1, %r2;
	@%p1 bra 	$L__BB0_2;
	cvta.to.global.u64 	%rd4, %rd1;
	cvta.to.global.u64 	%rd5, %rd2;
	cvta.to.global.u64 	%rd6, %rd3;
	mul.wide.s32 	%rd7, %r1, 8;
	add.s64 	%rd8, %rd4, %rd7;
	ld.global.u64 	%rd9, [%rd8];
	add.s64 	%rd10, %rd5, %rd7;
	ld.global.u64 	%rd11, [%rd10];
	add.s64 	%rd12, %rd11, %rd9;
	setp.gt.u64 	%p2, %rd12, -4294967296;
	add.s64 	%rd13, %rd12, 4294967295;
	selp.b64 	%rd14, %rd13, %rd12, %p2;
	add.s64 	%rd15, %rd6, %rd7;
	st.global.u64 	[%rd15], %rd14;
$L__BB0_2:
	ret;

}
	// .globl	_Z23vector_field_mul_kernelPKmS0_Pmi
.visible .entry _Z23vector_field_mul_kernelPKmS0_Pmi(
	.param .u64 .ptr .align 1 _Z23vector_field_mul_kernelPKmS0_Pmi_param_0,
	.param .u64 .ptr .align 1 _Z23vector_field_mul_kernelPKmS0_Pmi_param_1,
	.param .u64 .ptr .align 1 _Z23vector_field_mul_kernelPKmS0_Pmi_param_2,
	.param .u32 _Z23vector_field_mul_kernelPKmS0_Pmi_param_3
)
{
	.reg .pred 	%p<14>;
	.reg .b32 	%r<228>;
	.reg .b32 	%f<3>;
	.reg .b64 	%rd<29>;

	ld.param.u64 	%rd1, [_Z23vector_field_mul_kernelPKmS0_Pmi_param_0];
	ld.param.u64 	%rd2, [_Z23vector_field_mul_kernelPKmS0_Pmi_param_1];
	ld.param.u64 	%rd3, [_Z23vector_field_mul_kernelPKmS0_Pmi_param_2];
	ld.param.u32 	%r46, [_Z23vector_field_mul_kernelPKmS0_Pmi_param_3];
	mov.u32 	%r47, %ctaid.x;
	mov.u32 	%r48, %ntid.x;
	mov.u32 	%r49, %tid.x;
	mad.lo.s32 	%r1, %r47, %r48, %r49;
	setp.ge.s32 	%p3, %r1, %r46;
	@%p3 bra 	$L__BB1_10;
	cvta.to.global.u64 	%rd4, %rd1;
	cvta.to.global.u64 	%rd5, %rd2;
	mul.wide.s32 	%rd6, %r1, 8;
	add.s64 	%rd7, %rd4, %rd6;
	ld.global.u64 	%rd8, [%rd7];
	add.s64 	%rd9, %rd5, %rd6;
	ld.global.u64 	%rd10, [%rd9];
	mul.lo.s64 	%rd11, %rd10, %rd8;
	cvt.u32.u64 	%r215, %rd11;
	{ .reg .b32 tmp; mov.b64 {tmp, %r214}, %rd11; }
	mul.hi.u64 	%rd12, %rd10, %rd8;
	cvt.u32.u64 	%r213, %rd12;
	{ .reg .b32 tmp; mov.b64 {tmp, %r212}, %rd12; }
	mov.b32 	%r90, 17185;
	mov.b32 	%r91, 63;
	mov.b32 	%r85, -1;
	prmt.b32 	%r92, %r85, %r91, %r90;
	mov.b32 	%f1, %r92;
	rcp.approx.f32 	%f2, %f1;
	mov.b32 	%r93, %f2;
	shl.b32 	%r94, %r93, 9;
	add.s32 	%r51, %r94, -512;
	mov.b32 	%r82, 1;
	mul.hi.u32 	%r95, %r51, %r82;
	cvt.u64.u32 	%rd13, %r95;
	cvt.u64.u32 	%rd14, %r51;
	mul.lo.s64 	%rd15, %rd14, -4294967295;
	sub.s64 	%rd16, %rd15, %rd13;
	add.s64 	%rd17, %rd16, 4294967295;
	cvt.u32.u64 	%r67, %rd17;
	{ .reg .b32 tmp; mov.b64 {tmp, %r70}, %rd17; }
	setp.gt.s64 	%p4, %rd17, -1;
	selp.b32 	%r76, %r51, 0, %p4;
	shr.u64 	%rd18, %rd17, 63;
	cvt.u32.u64 	%r96, %rd18;
	xor.b32  	%r79, %r96, 1;
	mov.b32 	%r53, -2147483648;
	// begin inline asm
	mad.hi.cc.u32 %r50,%r51,%r67,%r53;
	// end inline asm
	mov.b32 	%r210, 0;
	// begin inline asm
	addc.u32 %r54,%r210,%r210;
	// end inline asm
	// begin inline asm
	mad.lo.cc.u32 %r57,%r51,%r70,%r50;
	// end inline asm
	// begin inline asm
	madc.hi.u32 %r61,%r51,%r70,%r54;
	// end inline asm
	// begin inline asm
	add.cc.u32 %r65,%r57,%r67;
	// end inline asm
	// begin inline asm
	addc.cc.u32 %r68,%r61,%r70;
	// end inline asm
	// begin inline asm
	addc.u32 %r71,%r210,%r210;
	// end inline asm
	// begin inline asm
	add.cc.u32 %r74,%r68,%r76;
	// end inline asm
	// begin inline asm
	addc.u32 %r77,%r71,%r79;
	// end inline asm
	setp.eq.s32 	%p5, %r77, 2;
	selp.b32 	%r97, -1, %r74, %p5;
	mul.hi.u32 	%r98, %r97, %r82;
	cvt.u64.u32 	%rd19, %r98;
	mul.wide.u32 	%rd20, %r97, -1;
	add.s64 	%rd21, %rd20, %rd19;
	cvt.u32.u64 	%r81, %rd21;
	{ .reg .b32 tmp; mov.b64 {tmp, %r84}, %rd21; }
	// begin inline asm
	add.cc.u32 %r80,%r81,%r82;
	// end inline asm
	// begin inline asm
	addc.cc.u32 %r83,%r84,%r85;
	// end inline asm
	// begin inline asm
	addc.u32 %r86,%r210,%r210;
	// end inline asm
	setp.eq.s32 	%p6, %r86, 0;
	min.u32 	%r99, %r97, -2;
	add.s32 	%r100, %r99, 1;
	selp.b32 	%r6, %r100, %r97, %p6;
	mov.u32 	%r211, %r210;
$L__BB1_2:
	.pragma "nounroll";
	mov.b32 	%r120, 1;
	// begin inline asm
	sub.cc.u32 %r101,%r213,%r120;
	// end inline asm
	mov.b32 	%r128, -1;
	// begin inline asm
	subc.cc.u32 %r104,%r212,%r128;
	// end inline asm
	mov.b32 	%r109, -2;
	// begin inline asm
	subc.u32 %r107,%r211,%r109;
	// end inline asm
	// begin inline asm
	mad.hi.u32 %r110,%r211,%r6,%r107;
	// end inline asm
	setp.lt.u32 	%p8, %r110, %r211;
	selp.b32 	%r220, -1, %r110, %p8;
	mov.b32 	%r141, 0;
	// begin inline asm
	mad.lo.cc.u32 %r114,%r220,%r120,%r141;
	// end inline asm
	// begin inline asm
	madc.hi.u32 %r118,%r220,%r120,%r141;
	// end inline asm
	// begin inline asm
	mad.lo.cc.u32 %r122,%r220,%r128,%r118;
	// end inline asm
	// begin inline asm
	madc.hi.u32 %r126,%r220,%r128,%r141;
	// end inline asm
	// begin inline asm
	sub.cc.u32 %r221,%r213,%r114;
	// end inline asm
	// begin inline asm
	subc.cc.u32 %r222,%r212,%r122;
	// end inline asm
	// begin inline asm
	subc.cc.u32 %r223,%r211,%r126;
	// end inline asm
	// begin inline asm
	addc.u32 %r139,%r141,%r141;
	// end inline asm
	setp.ne.s32 	%p9, %r139, 0;
	mov.pred 	%p13, 0;
	@%p9 bra 	$L__BB1_4;
	mov.b32 	%r144, 1;
	// begin inline asm
	add.cc.u32 %r221,%r221,%r144;
	// end inline asm
	mov.b32 	%r147, -1;
	// begin inline asm
	addc.cc.u32 %r222,%r222,%r147;
	// end inline asm
	mov.b32 	%r153, 0;
	// begin inline asm
	addc.cc.u32 %r223,%r223,%r153;
	// end inline asm
	// begin inline asm
	addc.u32 %r151,%r153,%r153;
	// end inline asm
	add.s32 	%r220, %r220, -1;
	setp.eq.s32 	%p13, %r151, 0;
$L__BB1_4:
	not.pred 	%p10, %p13;
	@%p10 bra 	$L__BB1_6;
	mov.b32 	%r156, 1;
	// begin inline asm
	add.cc.u32 %r221,%r221,%r156;
	// end inline asm
	mov.b32 	%r159, -1;
	// begin inline asm
	addc.cc.u32 %r222,%r222,%r159;
	// end inline asm
	mov.b32 	%r162, 0;
	// begin inline asm
	addc.u32 %r223,%r223,%r162;
	// end inline asm
	add.s32 	%r220, %r220, -1;
$L__BB1_6:
	mov.b32 	%r196, 0;
	// begin inline asm
	mad.lo.cc.u32 %r163,%r220,%r196,%r196;
	// end inline asm
	// begin inline asm
	madc.hi.u32 %r167,%r220,%r196,%r196;
	// end inline asm
	// begin inline asm
	mad.lo.cc.u32 %r171,%r220,%r196,%r167;
	// end inline asm
	// begin inline asm
	madc.hi.u32 %r175,%r220,%r196,%r196;
	// end inline asm
	// begin inline asm
	sub.cc.u32 %r224,%r215,%r163;
	// end inline asm
	// begin inline asm
	subc.cc.u32 %r213,%r214,%r171;
	// end inline asm
	// begin inline asm
	subc.cc.u32 %r212,%r221,%r175;
	// end inline asm
	// begin inline asm
	subc.cc.u32 %r211,%r222,%r196;
	// end inline asm
	// begin inline asm
	subc.cc.u32 %r191,%r223,%r196;
	// end inline asm
	// begin inline asm
	subc.u32 %r194,%r196,%r196;
	// end inline asm
	setp.ne.s32 	%p11, %r194, -1;
	@%p11 bra 	$L__BB1_8;
	mov.b32 	%r202, 0;
	// begin inline asm
	add.cc.u32 %r224,%r224,%r202;
	// end inline asm
	// begin inline asm
	addc.cc.u32 %r213,%r213,%r202;
	// end inline asm
	mov.b32 	%r205, 1;
	// begin inline asm
	addc.cc.u32 %r212,%r212,%r205;
	// end inline asm
	mov.b32 	%r208, -1;
	// begin inline asm
	addc.u32 %r211,%r211,%r208;
	// end inline asm
$L__BB1_8:
	add.s32 	%r45, %r210, 32;
	setp.lt.u32 	%p12, %r210, 33;
	mov.b32 	%r215, 0;
	mov.u32 	%r210, %r45;
	mov.u32 	%r214, %r224;
	@%p12 bra 	$L__BB1_2;
	cvt.u64.u32 	%rd22, %r211;
	shl.b64 	%rd23, %rd22, 32;
	cvt.u64.u32 	%rd24, %r212;
	or.b64  	%rd25, %rd23, %rd24;
	cvta.to.global.u64 	%rd26, %rd3;
	add.s64 	%rd28, %rd26, %rd6;
	st.global.u64 	[%rd28], %rd25;
$L__BB1_10:
	ret;

}
	// .globl	_Z23vector_field_pow_kernelPKmS0_Pmi
.visible .entry _Z23vector_field_pow_kernelPKmS0_Pmi(
	.param .u64 .ptr .align 1 _Z23vector_field_pow_kernelPKmS0_Pmi_param_0,
	.param .u64 .ptr .align 1 _Z23vector_field_pow_kernelPKmS0_Pmi_param_1,
	.param .u64 .ptr .align 1 _Z23vector_field_pow_kernelPKmS0_Pmi_param_2,
	.param .u32 _Z23vector_field_pow_kernelPKmS0_Pmi_param_3
)
{
	.reg .pred 	%p<31>;
	.reg .b32 	%r<448>;
	.reg .b32 	%f<4>;
	.reg .b64 	%rd<61>;

	ld.param.u64 	%rd13, [_Z23vector_field_pow_kernelPKmS0_Pmi_param_0];
	ld.param.u64 	%rd14, [_Z23vector_field_pow_kernelPKmS0_Pmi_param_1];
	ld.param.u64 	%rd15, [_Z23vector_field_pow_kernelPKmS0_Pmi_param_2];
	ld.param.u32 	%r90, [_Z23vector_field_pow_kernelPKmS0_Pmi_param_3];
	mov.u32 	%r91, %ctaid.x;
	mov.u32 	%r92, %ntid.x;
	mov.u32 	%r93, %tid.x;
	mad.lo.s32 	%r1, %r91, %r92, %r93;
	setp.ge.s32 	%p5, %r1, %r90;
	@%p5 bra 	$L__BB2_23;
	cvta.to.global.u64 	%rd17, %rd13;
	cvta.to.global.u64 	%rd18, %rd14;
	cvta.to.global.u64 	%rd1, %rd15;
	mul.wide.s32 	%rd19, %r1, 8;
	add.s64 	%rd20, %rd17, %rd19;
	ld.global.u64 	%rd21, [%rd20];
	add.s64 	%rd22, %rd18, %rd19;
	ld.global.u64 	%rd58, [%rd22];
	setp.eq.s64 	%p6, %rd58, 0;
	mov.b64 	%rd59, 1;
	@%p6 bra 	$L__BB2_22;
	mov.b32 	%r94, 17185;
	mov.b32 	%r95, 63;
	mov.b32 	%r96, -1;
	prmt.b32 	%r97, %r96, %r95, %r94;
	mov.b32 	%f1, %r97;
	add.s64 	%rd24, %rd21, 4294967295;
	setp.lt.u64 	%p7, %rd21, -4294967295;
	selp.b64 	%rd57, %rd21, %rd24, %p7;
	mov.b64 	%rd59, 1;
	rcp.approx.f32 	%f3, %f1;
	mov.b32 	%r295, %f3;
	shl.b32 	%r296, %r295, 9;
	add.s32 	%r256, %r296, -512;
$L__BB2_3:
	and.b64  	%rd25, %rd58, 1;
	setp.eq.b64 	%p8, %rd25, 1;
	not.pred 	%p9, %p8;
	@%p9 bra 	$L__BB2_13;
	mul.lo.s64 	%rd26, %rd59, %rd57;
	cvt.u32.u64 	%r417, %rd26;
	{ .reg .b32 tmp; mov.b64 {tmp, %r416}, %rd26; }
	mul.hi.u64 	%rd27, %rd59, %rd57;
	cvt.u32.u64 	%r415, %rd27;
	{ .reg .b32 tmp; mov.b64 {tmp, %r414}, %rd27; }
	mov.b32 	%r130, 1;
	mul.hi.u32 	%r140, %r256, %r130;
	cvt.u64.u32 	%rd28, %r140;
	cvt.u64.u32 	%rd29, %r256;
	mul.lo.s64 	%rd30, %rd29, -4294967295;
	sub.s64 	%rd31, %rd30, %rd28;
	add.s64 	%rd32, %rd31, 4294967295;
	cvt.u32.u64 	%r115, %rd32;
	{ .reg .b32 tmp; mov.b64 {tmp, %r118}, %rd32; }
	setp.gt.s64 	%p10, %rd32, -1;
	selp.b32 	%r124, %r256, 0, %p10;
	shr.u64 	%rd33, %rd32, 63;
	cvt.u32.u64 	%r141, %rd33;
	xor.b32  	%r127, %r141, 1;
	mov.b32 	%r101, -2147483648;
	// begin inline asm
	mad.hi.cc.u32 %r98,%r256,%r115,%r101;
	// end inline asm
	mov.b32 	%r412, 0;
	// begin inline asm
	addc.u32 %r102,%r412,%r412;
	// end inline asm
	// begin inline asm
	mad.lo.cc.u32 %r105,%r256,%r118,%r98;
	// end inline asm
	// begin inline asm
	madc.hi.u32 %r109,%r256,%r118,%r102;
	// end inline asm
	// begin inline asm
	add.cc.u32 %r113,%r105,%r115;
	// end inline asm
	// begin inline asm
	addc.cc.u32 %r116,%r109,%r118;
	// end inline asm
	// begin inline asm
	addc.u32 %r119,%r412,%r412;
	// end inline asm
	// begin inline asm
	add.cc.u32 %r122,%r116,%r124;
	// end inline asm
	// begin inline asm
	addc.u32 %r125,%r119,%r127;
	// end inline asm
	setp.eq.s32 	%p11, %r125, 2;
	selp.b32 	%r142, -1, %r122, %p11;
	mul.hi.u32 	%r143, %r142, %r130;
	cvt.u64.u32 	%rd34, %r143;
	mul.wide.u32 	%rd35, %r142, -1;
	add.s64 	%rd36, %rd35, %rd34;
	cvt.u32.u64 	%r129, %rd36;
	{ .reg .b32 tmp; mov.b64 {tmp, %r132}, %rd36; }
	// begin inline asm
	add.cc.u32 %r128,%r129,%r130;
	// end inline asm
	mov.b32 	%r133, -1;
	// begin inline asm
	addc.cc.u32 %r131,%r132,%r133;
	// end inline asm
	// begin inline asm
	addc.u32 %r134,%r412,%r412;
	// end inline asm
	setp.eq.s32 	%p12, %r134, 0;
	min.u32 	%r144, %r142, -2;
	add.s32 	%r145, %r144, 1;
	selp.b32 	%r6, %r145, %r142, %p12;
	mov.u32 	%r413, %r412;
$L__BB2_5:
	.pragma "nounroll";
	mov.b32 	%r165, 1;
	// begin inline asm
	sub.cc.u32 %r146,%r415,%r165;
	// end inline asm
	mov.b32 	%r173, -1;
	// begin inline asm
	subc.cc.u32 %r149,%r414,%r173;
	// end inline asm
	mov.b32 	%r154, -2;
	// begin inline asm
	subc.u32 %r152,%r413,%r154;
	// end inline asm
	// begin inline asm
	mad.hi.u32 %r155,%r413,%r6,%r152;
	// end inline asm
	setp.lt.u32 	%p14, %r155, %r413;
	selp.b32 	%r422, -1, %r155, %p14;
	mov.b32 	%r186, 0;
	// begin inline asm
	mad.lo.cc.u32 %r159,%r422,%r165,%r186;
	// end inline asm
	// begin inline asm
	madc.hi.u32 %r163,%r422,%r165,%r186;
	// end inline asm
	// begin inline asm
	mad.lo.cc.u32 %r167,%r422,%r173,%r163;
	// end inline asm
	// begin inline asm
	madc.hi.u32 %r171,%r422,%r173,%r186;
	// end inline asm
	// begin inline asm
	sub.cc.u32 %r423,%r415,%r159;
	// end inline asm
	// begin inline asm
	subc.cc.u32 %r424,%r414,%r167;
	// end inline asm
	// begin inline asm
	subc.cc.u32 %r425,%r413,%r171;
	// end inline asm
	// begin inline asm
	addc.u32 %r184,%r186,%r186;
	// end inline asm
	setp.ne.s32 	%p15, %r184, 0;
	mov.pred 	%p29, 0;
	@%p15 bra 	$L__BB2_7;
	mov.b32 	%r189, 1;
	// begin inline asm
	add.cc.u32 %r423,%r423,%r189;
	// end inline asm
	mov.b32 	%r192, -1;
	// begin inline asm
	addc.cc.u32 %r424,%r424,%r192;
	// end inline asm
	mov.b32 	%r198, 0;
	// begin inline asm
	addc.cc.u32 %r425,%r425,%r198;
	// end inline asm
	// begin inline asm
	addc.u32 %r196,%r198,%r198;
	// end inline asm
	add.s32 	%r422, %r422, -1;
	setp.eq.s32 	%p29, %r196, 0;
$L__BB2_7:
	not.pred 	%p16, %p29;
	@%p16 bra 	$L__BB2_9;
	mov.b32 	%r201, 1;
	// begin inline asm
	add.cc.u32 %r423,%r423,%r201;
	// end inline asm
	mov.b32 	%r204, -1;
	// begin inline asm
	addc.cc.u32 %r424,%r424,%r204;
	// end inline asm
	mov.b32 	%r207, 0;
	// begin inline asm
	addc.u32 %r425,%r425,%r207;
	// end inline asm
	add.s32 	%r422, %r422, -1;
$L__BB2_9:
	mov.b32 	%r241, 0;
	// begin inline asm
	mad.lo.cc.u32 %r208,%r422,%r241,%r241;
	// end inline asm
	// begin inline asm
	madc.hi.u32 %r212,%r422,%r241,%r241;
	// end inline asm
	// begin inline asm
	mad.lo.cc.u32 %r216,%r422,%r241,%r212;
	// end inline asm
	// begin inline asm
	madc.hi.u32 %r220,%r422,%r241,%r241;
	// end inline asm
	// begin inline asm
	sub.cc.u32 %r426,%r417,%r208;
	// end inline asm
	// begin inline asm
	subc.cc.u32 %r415,%r416,%r216;
	// end inline asm
	// begin inline asm
	subc.cc.u32 %r414,%r423,%r220;
	// end inline asm
	// begin inline asm
	subc.cc.u32 %r413,%r424,%r241;
	// end inline asm
	// begin inline asm
	subc.cc.u32 %r236,%r425,%r241;
	// end inline asm
	// begin inline asm
	subc.u32 %r239,%r241,%r241;
	// end inline asm
	setp.ne.s32 	%p17, %r239, -1;
	@%p17 bra 	$L__BB2_11;
	mov.b32 	%r247, 0;
	// begin inline asm
	add.cc.u32 %r426,%r426,%r247;
	// end inline asm
	// begin inline asm
	addc.cc.u32 %r415,%r415,%r247;
	// end inline asm
	mov.b32 	%r250, 1;
	// begin inline asm
	addc.cc.u32 %r414,%r414,%r250;
	// end inline asm
	mov.b32 	%r253, -1;
	// begin inline asm
	addc.u32 %r413,%r413,%r253;
	// end inline asm
$L__BB2_11:
	add.s32 	%r45, %r412, 32;
	setp.lt.u32 	%p18, %r412, 33;
	mov.b32 	%r417, 0;
	mov.u32 	%r412, %r45;
	mov.u32 	%r416, %r426;
	@%p18 bra 	$L__BB2_5;
	cvt.u64.u32 	%rd37, %r413;
	shl.b64 	%rd38, %rd37, 32;
	cvt.u64.u32 	%rd39, %r414;
	or.b64  	%rd59, %rd38, %rd39;
$L__BB2_13:
	mul.lo.s64 	%rd40, %rd57, %rd57;
	cvt.u32.u64 	%r435, %rd40;
	{ .reg .b32 tmp; mov.b64 {tmp, %r434}, %rd40; }
	mul.hi.u64 	%rd41, %rd57, %rd57;
	cvt.u32.u64 	%r433, %rd41;
	{ .reg .b32 tmp; mov.b64 {tmp, %r432}, %rd41; }
	mov.b32 	%r287, 1;
	mul.hi.u32 	%r297, %r256, %r287;
	cvt.u64.u32 	%rd42, %r297;
	cvt.u64.u32 	%rd43, %r256;
	mul.lo.s64 	%rd44, %rd43, -4294967295;
	sub.s64 	%rd45, %rd44, %rd42;
	add.s64 	%rd46, %rd45, 4294967295;
	cvt.u32.u64 	%r272, %rd46;
	{ .reg .b32 tmp; mov.b64 {tmp, %r275}, %rd46; }
	setp.gt.s64 	%p19, %rd46, -1;
	selp.b32 	%r281, %r256, 0, %p19;
	shr.u64 	%rd47, %rd46, 63;
	cvt.u32.u64 	%r298, %rd47;
	xor.b32  	%r284, %r298, 1;
	mov.b32 	%r258, -2147483648;
	// begin inline asm
	mad.hi.cc.u32 %r255,%r256,%r272,%r258;
	// end inline asm
	mov.b32 	%r430, 0;
	// begin inline asm
	addc.u32 %r259,%r430,%r430;
	// end inline asm
	// begin inline asm
	mad.lo.cc.u32 %r262,%r256,%r275,%r255;
	// end inline asm
	// begin inline asm
	madc.hi.u32 %r266,%r256,%r275,%r259;
	// end inline asm
	// begin inline asm
	add.cc.u32 %r270,%r262,%r272;
	// end inline asm
	// begin inline asm
	addc.cc.u32 %r273,%r266,%r275;
	// end inline asm
	// begin inline asm
	addc.u32 %r276,%r430,%r430;
	// end inline asm
	// begin inline asm
	add.cc.u32 %r279,%r273,%r281;
	// end inline asm
	// begin inline asm
	addc.u32 %r282,%r276,%r284;
	// end inline asm
	setp.eq.s32 	%p20, %r282, 2;
	selp.b32 	%r299, -1, %r279, %p20;
	mul.hi.u32 	%r300, %r299, %r287;
	cvt.u64.u32 	%rd48, %r300;
	mul.wide.u32 	%rd49, %r299, -1;
	add.s64 	%rd50, %rd49, %rd48;
	cvt.u32.u64 	%r286, %rd50;
	{ .reg .b32 tmp; mov.b64 {tmp, %r289}, %rd50; }
	// begin inline asm
	add.cc.u32 %r285,%r286,%r287;
	// end inline asm
	mov.b32 	%r290, -1;
	// begin inline asm
	addc.cc.u32 %r288,%r289,%r290;
	// end inline asm
	// begin inline asm
	addc.u32 %r291,%r430,%r430;
	// end inline asm
	setp.eq.s32 	%p21, %r291, 0;
	min.u32 	%r301, %r299, -2;
	add.s32 	%r302, %r301, 1;
	selp.b32 	%r50, %r302, %r299, %p21;
	mov.u32 	%r431, %r430;
$L__BB2_14:
	.pragma "nounroll";
	mov.b32 	%r322, 1;
	// begin inline asm
	sub.cc.u32 %r303,%r433,%r322;
	// end inline asm
	mov.b32 	%r330, -1;
	// begin inline asm
	subc.cc.u32 %r306,%r432,%r330;
	// end inline asm
	mov.b32 	%r311, -2;
	// begin inline asm
	subc.u32 %r309,%r431,%r311;
	// end inline asm
	// begin inline asm
	mad.hi.u32 %r312,%r431,%r50,%r309;
	// end inline asm
	setp.lt.u32 	%p23, %r312, %r431;
	selp.b32 	%r440, -1, %r312, %p23;
	mov.b32 	%r343, 0;
	// begin inline asm
	mad.lo.cc.u32 %r316,%r440,%r322,%r343;
	// end inline asm
	// begin inline asm
	madc.hi.u32 %r320,%r440,%r322,%r343;
	// end inline asm
	// begin inline asm
	mad.lo.cc.u32 %r324,%r440,%r330,%r320;
	// end inline asm
	// begin inline asm
	madc.hi.u32 %r328,%r440,%r330,%r343;
	// end inline asm
	// begin inline asm
	sub.cc.u32 %r441,%r433,%r316;
	// end inline asm
	// begin inline asm
	subc.cc.u32 %r442,%r432,%r324;
	// end inline asm
	// begin inline asm
	subc.cc.u32 %r443,%r431,%r328;
	// end inline asm
	// begin inline asm
	addc.u32 %r341,%r343,%r343;
	// end inline asm
	setp.ne.s32 	%p24, %r341, 0;
	mov.pred 	%p30, 0;
	@%p24 bra 	$L__BB2_16;
	mov.b32 	%r346, 1;
	// begin inline asm
	add.cc.u32 %r441,%r441,%r346;
	// end inline asm
	mov.b32 	%r349, -1;
	// begin inline asm
	addc.cc.u32 %r442,%r442,%r349;
	// end inline asm
	mov.b32 	%r355, 0;
	// begin inline asm
	addc.cc.u32 %r443,%r443,%r355;
	// end inline asm
	// begin inline asm
	addc.u32 %r353,%r355,%r355;
	// end inline asm
	add.s32 	%r440, %r440, -1;
	setp.eq.s32 	%p30, %r353, 0;
$L__BB2_16:
	not.pred 	%p25, %p30;
	@%p25 bra 	$L__BB2_18;
	mov.b32 	%r358, 1;
	// begin inline asm
	add.cc.u32 %r441,%r441,%r358;
	// end inline asm
	mov.b32 	%r361, -1;
	// begin inline asm
	addc.cc.u32 %r442,%r442,%r361;
	// end inline asm
	mov.b32 	%r364, 0;
	// begin inline asm
	addc.u32 %r443,%r443,%r364;
	// end inline asm
	add.s32 	%r440, %r440, -1;
$L__BB2_18:
	mov.b32 	%r398, 0;
	// begin inline asm
	mad.lo.cc.u32 %r365,%r440,%r398,%r398;
	// end inline asm
	// begin inline asm
	madc.hi.u32 %r369,%r440,%r398,%r398;
	// end inline asm
	// begin inline asm
	mad.lo.cc.u32 %r373,%r440,%r398,%r369;
	// end inline asm
	// begin inline asm
	madc.hi.u32 %r377,%r440,%r398,%r398;
	// end inline asm
	// begin inline asm
	sub.cc.u32 %r444,%r435,%r365;
	// end inline asm
	// begin inline asm
	subc.cc.u32 %r433,%r434,%r373;
	// end inline asm
	// begin inline asm
	subc.cc.u32 %r432,%r441,%r377;
	// end inline asm
	// begin inline asm
	subc.cc.u32 %r431,%r442,%r398;
	// end inline asm
	// begin inline asm
	subc.cc.u32 %r393,%r443,%r398;
	// end inline asm
	// begin inline asm
	subc.u32 %r396,%r398,%r398;
	// end inline asm
	setp.ne.s32 	%p26, %r396, -1;
	@%p26 bra 	$L__BB2_20;
	mov.b32 	%r404, 0;
	// begin inline asm
	add.cc.u32 %r444,%r444,%r404;
	// end inline asm
	// begin inline asm
	addc.cc.u32 %r433,%r433,%r404;
	// end inline asm
	mov.b32 	%r407, 1;
	// begin inline asm
	addc.cc.u32 %r432,%r432,%r407;
	// end inline asm
	mov.b32 	%r410, -1;
	// begin inline asm
	addc.u32 %r431,%r431,%r410;
	// end inline asm
$L__BB2_20:
	add.s32 	%r89, %r430, 32;
	setp.lt.u32 	%p27, %r430, 33;
	mov.b32 	%r435, 0;
	mov.u32 	%r430, %r89;
	mov.u32 	%r434, %r444;
	@%p27 bra 	$L__BB2_14;
	cvt.u64.u32 	%rd51, %r431;
	shl.b64 	%rd52, %rd51, 32;
	cvt.u64.u32 	%rd53, %r432;
	or.b64  	%rd57, %rd52, %rd53;
	shr.u64 	%rd11, %rd58, 1;
	setp.gt.u64 	%p28, %rd58, 1;
	mov.u64 	%rd58, %rd11;
	@%p28 bra 	$L__BB2_3;
$L__BB2_22:
	add.s64 	%rd55, %rd1, %rd19;
	st.global.u64 	[%rd55], %rd59;
$L__BB2_23:
	ret;

}


// ===== COMPILED SASS (sm_100) =====

	.target	sm_100

	.elftype	@"ET_EXEC"


//--------------------- .note.nv.tkinfo           --------------------------
	.section	.note.nv.tkinfo,"",@"SHT_NOTE"
	.sectionflags	@"SHF_NOTE_NV_TKINFO"
	.tkinfo
        /*0018*/ 	.word	0x00000002
        /*0030*/ 	.string	""
        /*0030*/ 	.string	"ptxas"
        /*0030*/ 	.string	"Cuda compilation tools, release 13.0, V13.0.88"
        /*0030*/ 	.string	"Build cuda_13.0.r13.0/compiler.36424714_0"
        /*0030*/ 	.string	"-arch sm_100 -m 64 "



//--------------------- .note.nv.cuinfo           --------------------------
	.section	.note.nv.cuinfo,"",@"SHT_NOTE"
	.sectionflags	@"SHF_NOTE_NV_CUINFO"
        /*0018*/ 	.short	0x0002
        /*001a*/ 	.short	0x0064
        /*001c*/ 	.short	0x0082
	.zero		2


//--------------------- .nv.info                  --------------------------
	.section	.nv.info,"",@"SHT_CUDA_INFO"
	.align	4


	//----- nvinfo : EIATTR_REGCOUNT
	.align		4
        /*0000*/ 	.byte	0x04, 0x2f
        /*0002*/ 	.short	(.L_1 - .L_0)
	.align		4
.L_0:
        /*0004*/ 	.word	index@(_Z23vector_field_add_kernelPKmS0_Pmi)
        /*0008*/ 	.word	0x00000010


	//----- nvinfo : EIATTR_FRAME_SIZE
	.align		4
.L_1:
        /*000c*/ 	.byte	0x04, 0x11
        /*000e*/ 	.short	(.L_3 - .L_2)
	.align		4
.L_2:
        /*0010*/ 	.word	index@(_Z23vector_field_add_kernelPKmS0_Pmi)
        /*0014*/ 	.word	0x00000000


	//----- nvinfo : EIATTR_REGCOUNT
	.align		4
.L_3:
        /*0018*/ 	.byte	0x04, 0x2f
        /*001a*/ 	.short	(.L_5 - .L_4)
	.align		4
.L_4:
        /*001c*/ 	.word	index@(_Z23vector_field_mul_kernelPKmS0_Pmi)
        /*0020*/ 	.word	0x00000010


	//----- nvinfo : EIATTR_FRAME_SIZE
	.align		4
.L_5:
        /*0024*/ 	.byte	0x04, 0x11
        /*0026*/ 	.short	(.L_7 - .L_6)
	.align		4
.L_6:
        /*0028*/ 	.word	index@(_Z23vector_field_mul_kernelPKmS0_Pmi)
        /*002c*/ 	.word	0x00000000


	//----- nvinfo : EIATTR_REGCOUNT
	.align		4
.L_7:
        /*0030*/ 	.byte	0x04, 0x2f
        /*0032*/ 	.short	(.L_9 - .L_8)
	.align		4
.L_8:
        /*0034*/ 	.word	index@(_Z23vector_field_pow_kernelPKmS0_Pmi)
        /*0038*/ 	.word	0x00000014


	//----- nvinfo : EIATTR_FRAME_SIZE
	.align		4
.L_9:
        /*003c*/ 	.byte	0x04, 0x11
        /*003e*/ 	.short	(.L_11 - .L_10)
	.align		4
.L_10:
        /*0040*/ 	.word	index@(_Z23vector_field_pow_kernelPKmS0_Pmi)
        /*0044*/ 	.word	0x00000000


	//----- nvinfo : EIATTR_MIN_STACK_SIZE
	.align		4
.L_11:
        /*0048*/ 	.byte	0x04, 0x12
        /*004a*/ 	.short	(.L_13 - .L_12)
	.align		4
.L_12:
        /*004c*/ 	.word	index@(_Z23vector_field_pow_kernelPKmS0_Pmi)
        /*0050*/ 	.word	0x00000000


	//----- nvinfo : EIATTR_MIN_STACK_SIZE
	.align		4
.L_13:
        /*0054*/ 	.byte	0x04, 0x12
        /*0056*/ 	.short	(.L_15 - .L_14)
	.align		4
.L_14:
        /*0058*/ 	.word	index@(_Z23vector_field_mul_kernelPKmS0_Pmi)
        /*005c*/ 	.word	0x00000000


	//----- nvinfo : EIATTR_MIN_STACK_SIZE
	.align		4
.L_15:
        /*0060*/ 	.byte	0x04, 0x12
        /*0062*/ 	.short	(.L_17 - .L_16)
	.align		4
.L_16:
        /*0064*/ 	.word	index@(_Z23vector_field_add_kernelPKmS0_Pmi)
        /*0068*/ 	.word	0x00000000
.L_17:


//--------------------- .nv.compat                --------------------------
	.section	.nv.compat,"",@"SHT_CUDA_COMPAT_INFO"
	.align	4
        /*0000*/ 	.byte	0x02, 0x09, 0x00, 0x00, 0x02, 0x02, 0x01, 0x00, 0x02, 0x05, 0x05, 0x00, 0x03, 0x07, 0x01, 0x01
        /*0010*/ 	.byte	0x02, 0x03, 0x00, 0x00, 0x02, 0x06, 0x01, 0x00, 0x04, 0x0b, 0x08, 0x00, 0x01, 0x00, 0x00, 0x00
        /*0020*/ 	.byte	0x00, 0x00, 0x00, 0x00


//--------------------- .nv.info._Z23vector_field_pow_kernelPKmS0_Pmi --------------------------
	.section	.nv.info._Z23vector_field_pow_kernelPKmS0_Pmi,"",@"SHT_CUDA_INFO"
	.sectionflags	@""
	.align	4


	//----- nvinfo : EIATTR_CUDA_API_VERSION
	.align		4
        /*0000*/ 	.byte	0x04, 0x37
        /*0002*/ 	.short	(.L_19 - .L_18)
.L_18:
        /*0004*/ 	.word	0x00000082


	//----- nvinfo : EIATTR_KPARAM_INFO
	.align		4
.L_19:
        /*0008*/ 	.byte	0x04, 0x17
        /*000a*/ 	.short	(.L_21 - .L_20)
.L_20:
        /*000c*/ 	.word	0x00000000
        /*0010*/ 	.short	0x0003
        /*0012*/ 	.short	0x0018
        /*0014*/ 	.byte	0x00, 0xf0, 0x11, 0x00


	//----- nvinfo : EIATTR_KPARAM_INFO
	.align		4
.L_21:
        /*0018*/ 	.byte	0x04, 0x17
        /*001a*/ 	.short	(.L_23 - .L_22)
.L_22:
        /*001c*/ 	.word	0x00000000
        /*0020*/ 	.short	0x0002
        /*0022*/ 	.short	0x0010
        /*0024*/ 	.byte	0x00, 0xf5, 0x21, 0x00


	//----- nvinfo : EIATTR_KPARAM_INFO
	.align		4
.L_23:
        /*0028*/ 	.byte	0x04, 0x17
        /*002a*/ 	.short	(.L_25 - .L_24)
.L_24:
        /*002c*/ 	.word	0x00000000
        /*0030*/ 	.short	0x0001
        /*0032*/ 	.short	0x0008
        /*0034*/ 	.byte	0x00, 0xf5, 0x21, 0x00


	//----- nvinfo : EIATTR_KPARAM_INFO
	.align		4
.L_25:
        /*0038*/ 	.byte	0x04, 0x17
        /*003a*/ 	.short	(.L_27 - .L_26)
.L_26:
        /*003c*/ 	.word	0x00000000
        /*0040*/ 	.short	0x0000
        /*0042*/ 	.short	0x0000
        /*0044*/ 	.byte	0x00, 0xf5, 0x21, 0x00


	//----- nvinfo : EIATTR_SPARSE_MMA_MASK
	.align		4
.L_27:
        /*0048*/ 	.byte	0x03, 0x50
        /*004a*/ 	.short	0x0000


	//----- nvinfo : EIATTR_MAXREG_COUNT
	.align		4
        /*004c*/ 	.byte	0x03, 0x1b
        /*004e*/ 	.short	0x00ff


	//----- nvinfo : EIATTR_MERCURY_ISA_VERSION
	.align		4
        /*0050*/ 	.byte	0x03, 0x5f
        /*0052*/ 	.short	0x0101


	//----- nvinfo : EIATTR_VRC_CTA_INIT_COUNT
	.align		4
        /*0054*/ 	.byte	0x02, 0x4a
	.zero		1
	.zero		1


	//----- nvinfo : EIATTR_EXIT_INSTR_OFFSETS
	.align		4
        /*0058*/ 	.byte	0x04, 0x1c
        /*005a*/ 	.short	(.L_29 - .L_28)


	//   ....[0]....
.L_28:
        /*005c*/ 	.word	0x00000070


	//   ....[1]....
        /*0060*/ 	.word	0x00000d40


	//----- nvinfo : EIATTR_CRS_STACK_SIZE
	.align		4
.L_29:
        /*0064*/ 	.byte	0x04, 0x1e
        /*0066*/ 	.short	(.L_31 - .L_30)
.L_30:
        /*0068*/ 	.word	0x00000000


	//----- nvinfo : EIATTR_CBANK_PARAM_SIZE
	.align		4
.L_31:
        /*006c*/ 	.byte	0x03, 0x19
        /*006e*/ 	.short	0x001c


	//----- nvinfo : EIATTR_PARAM_CBANK
	.align		4
        /*0070*/ 	.byte	0x04, 0x0a
        /*0072*/ 	.short	(.L_33 - .L_32)
	.align		4
.L_32:
        /*0074*/ 	.word	index@(.nv.constant0._Z23vector_field_pow_kernelPKmS0_Pmi)
        /*0078*/ 	.short	0x0380
        /*007a*/ 	.short	0x001c


	//----- nvinfo : EIATTR_SW_WAR
	.align		4
.L_33:
        /*007c*/ 	.byte	0x04, 0x36
        /*007e*/ 	.short	(.L_35 - .L_34)
.L_34:
        /*0080*/ 	.word	0x00000008
.L_35:


//--------------------- .nv.info._Z23vector_field_mul_kernelPKmS0_Pmi --------------------------
	.section	.nv.info._Z23vector_field_mul_kernelPKmS0_Pmi,"",@"SHT_CUDA_INFO"
	.sectionflags	@""
	.align	4


	//----- nvinfo : EIATTR_CUDA_API_VERSION
	.align		4
        /*0000*/ 	.byte	0x04, 0x37
        /*0002*/ 	.short	(.L_37 - .L_36)
.L_36:
        /*0004*/ 	.word	0x00000082


	//----- nvinfo : EIATTR_KPARAM_INFO
	.align		4
.L_37:
        /*0008*/ 	.byte	0x04, 0x17
        /*000a*/ 	.short	(.L_39 - .L_38)
.L_38:
        /*000c*/ 	.word	0x00000000
        /*0010*/ 	.short	0x0003
        /*0012*/ 	.short	0x0018
        /*0014*/ 	.byte	0x00, 0xf0, 0x11, 0x00


	//----- nvinfo : EIATTR_KPARAM_INFO
	.align		4
.L_39:
        /*0018*/ 	.byte	0x04, 0x17
        /*001a*/ 	.short	(.L_41 - .L_40)
.L_40:
        /*001c*/ 	.word	0x00000000
        /*0020*/ 	.short	0x0002
        /*0022*/ 	.short	0x0010
        /*0024*/ 	.byte	0x00, 0xf5, 0x21, 0x00


	//----- nvinfo : EIATTR_KPARAM_INFO
	.align		4
.L_41:
        /*0028*/ 	.byte	0x04, 0x17
        /*002a*/ 	.short	(.L_43 - .L_42)
.L_42:
        /*002c*/ 	.word	0x00000000
        /*0030*/ 	.short	0x0001
        /*0032*/ 	.short	0x0008
        /*0034*/ 	.byte	0x00, 0xf5, 0x21, 0x00


	//----- nvinfo : EIATTR_KPARAM_INFO
	.align		4
.L_43:
        /*0038*/ 	.byte	0x04, 0x17
        /*003a*/ 	.short	(.L_45 - .L_44)
.L_44:
        /*003c*/ 	.word	0x00000000
        /*0040*/ 	.short	0x0000
        /*0042*/ 	.short	0x0000
        /*0044*/ 	.byte	0x00, 0xf5, 0x21, 0x00


	//----- nvinfo : EIATTR_SPARSE_MMA_MASK
	.align		4
.L_45:
        /*0048*/ 	.byte	0x03, 0x50
        /*004a*/ 	.short	0x0000


	//----- nvinfo : EIATTR_MAXREG_COUNT
	.align		4
        /*004c*/ 	.byte	0x03, 0x1b
        /*004e*/ 	.short	0x00ff


	//----- nvinfo : EIATTR_MERCURY_ISA_VERSION
	.align		4
        /*0050*/ 	.byte	0x03, 0x5f
        /*0052*/ 	.short	0x0101


	//----- nvinfo : EIATTR_VRC_CTA_INIT_COUNT
	.align		4
        /*0054*/ 	.byte	0x02, 0x4a
	.zero		1
	.zero		1


	//----- nvinfo : EIATTR_EXIT_INSTR_OFFSETS
	.align		4
        /*0058*/ 	.byte	0x04, 0x1c
        /*005a*/ 	.short	(.L_47 - .L_46)


	//   ....[0]....
.L_46:
        /*005c*/ 	.word	0x00000070


	//   ....[1]....
        /*0060*/ 	.word	0x000006d0


	//----- nvinfo : EIATTR_CBANK_PARAM_SIZE
	.align		4
.L_47:
        /*0064*/ 	.byte	0x03, 0x19
        /*0066*/ 	.short	0x001c


	//----- nvinfo : EIATTR_PARAM_CBANK
	.align		4
        /*0068*/ 	.byte	0x04, 0x0a
        /*006a*/ 	.short	(.L_49 - .L_48)
	.align		4
.L_48:
        /*006c*/ 	.word	index@(.nv.constant0._Z23vector_field_mul_kernelPKmS0_Pmi)
        /*0070*/ 	.short	0x0380
        /*0072*/ 	.short	0x001c


	//----- nvinfo : EIATTR_SW_WAR
	.align		4
.L_49:
        /*0074*/ 	.byte	0x04, 0x36
        /*0076*/ 	.short	(.L_51 - .L_50)
.L_50:
        /*0078*/ 	.word	0x00000008
.L_51:


//--------------------- .nv.info._Z23vector_field_add_kernelPKmS0_Pmi --------------------------
	.section	.nv.info._Z23vector_field_add_kernelPKmS0_Pmi,"",@"SHT_CUDA_INFO"
	.sectionflags	@""
	.align	4


	//----- nvinfo : EIATTR_CUDA_API_VERSION
	.align		4
        /*0000*/ 	.byte	0x04, 0x37
        /*0002*/ 	.short	(.L_53 - .L_52)
.L_52:
        /*0004*/ 	.word	0x00000082


	//----- nvinfo : EIATTR_KPARAM_INFO
	.align		4
.L_53:
        /*0008*/ 	.byte	0x04, 0x17
        /*000a*/ 	.short	(.L_55 - .L_54)
.L_54:
        /*000c*/ 	.word	0x00000000
        /*0010*/ 	.short	0x0003
        /*0012*/ 	.short	0x0018
        /*0014*/ 	.byte	0x00, 0xf0, 0x11, 0x00


	//----- nvinfo : EIATTR_KPARAM_INFO
	.align		4
.L_55:
        /*0018*/ 	.byte	0x04, 0x17
        /*001a*/ 	.short	(.L_57 - .L_56)
.L_56:
        /*001c*/ 	.word	0x00000000
        /*0020*/ 	.short	0x0002
        /*0022*/ 	.short	0x0010
        /*0024*/ 	.byte	0x00, 0xf5, 0x21, 0x00


	//----- nvinfo : EIATTR_KPARAM_INFO
	.align		4
.L_57:
        /*0028*/ 	.byte	0x04, 0x17
        /*002a*/ 	.short	(.L_59 - .L_58)
.L_58:
        /*002c*/ 	.word	0x00000000
        /*0030*/ 	.short	0x0001
        /*0032*/ 	.short	0x0008
        /*0034*/ 	.byte	0x00, 0xf5, 0x21, 0x00


	//----- nvinfo : EIATTR_KPARAM_INFO
	.align		4
.L_59:
        /*0038*/ 	.byte	0x04, 0x17
        /*003a*/ 	.short	(.L_61 - .L_60)
.L_60:
        /*003c*/ 	.word	0x00000000
        /*0040*/ 	.short	0x0000
        /*0042*/ 	.short	0x0000
        /*0044*/ 	.byte	0x00, 0xf5, 0x21, 0x00


	//----- nvinfo : EIATTR_SPARSE_MMA_MASK
	.align		4
.L_61:
        /*0048*/ 	.byte	0x03, 0x50
        /*004a*/ 	.short	0x0000


	//----- nvinfo : EIATTR_MAXREG_COUNT
	.align		4
        /*004c*/ 	.byte	0x03, 0x1b
        /*004e*/ 	.short	0x00ff


	//----- nvinfo : EIATTR_MERCURY_ISA_VERSION
	.align		4
        /*0050*/ 	.byte	0x03, 0x5f
        /*0052*/ 	.short	0x0101


	//----- nvinfo : EIATTR_VRC_CTA_INIT_COUNT
	.align		4
        /*0054*/ 	.byte	0x02, 0x4a
	.zero		1
	.zero		1


	//----- nvinfo : EIATTR_EXIT_INSTR_OFFSETS
	.align		4
        /*0058*/ 	.byte	0x04, 0x1c
        /*005a*/ 	.short	(.L_63 - .L_62)


	//   ....[0]....
.L_62:
        /*005c*/ 	.word	0x00000070


	//   ....[1]....
        /*0060*/ 	.word	0x000001a0


	//----- nvinfo : EIATTR_CBANK_PARAM_SIZE
	.align		4
.L_63:
        /*0064*/ 	.byte	0x03, 0x19
        /*0066*/ 	.short	0x001c


	//----- nvinfo : EIATTR_PARAM_CBANK
	.align		4
        /*0068*/ 	.byte	0x04, 0x0a
        /*006a*/ 	.short	(.L_65 - .L_64)
	.align		4
.L_64:
        /*006c*/ 	.word	index@(.nv.constant0._Z23vector_field_add_kernelPKmS0_Pmi)
        /*0070*/ 	.short	0x0380
        /*0072*/ 	.short	0x001c


	//----- nvinfo : EIATTR_SW_WAR
	.align		4
.L_65:
        /*0074*/ 	.byte	0x04, 0x36
        /*0076*/ 	.short	(.L_67 - .L_66)
.L_66:
        /*0078*/ 	.word	0x00000008
.L_67:


//--------------------- .nv.callgraph             --------------------------
	.section	.nv.callgraph,"",@"SHT_CUDA_CALLGRAPH"
	.align	4
	.sectionentsize	8
	.align		4
        /*0000*/ 	.word	0x00000000
	.align		4
        /*0004*/ 	.word	0xffffffff
	.align		4
        /*0008*/ 	.word	0x00000000
	.align		4
        /*000c*/ 	.word	0xfffffffe
	.align		4
        /*0010*/ 	.word	0x00000000
	.align		4
        /*0014*/ 	.word	0xfffffffd
	.align		4
        /*0018*/ 	.word	0x00000000
	.align		4
        /*001c*/ 	.word	0xfffffffc


//--------------------- .text._Z23vector_field_pow_kernelPKmS0_Pmi --------------------------
	.section	.text._Z23vector_field_pow_kernelPKmS0_Pmi,"ax",@progbits
	.align	128
        .global         _Z23vector_field_pow_kernelPKmS0_Pmi
        .type           _Z23vector_field_pow_kernelPKmS0_Pmi,@function
        .size           _Z23vector_field_pow_kernelPKmS0_Pmi,(.L_x_11 - _Z23vector_field_pow_kernelPKmS0_Pmi)
        .other          _Z23vector_field_pow_kernelPKmS0_Pmi,@"STO_CUDA_ENTRY STV_DEFAULT"
_Z23vector_field_pow_kernelPKmS0_Pmi:
.text._Z23vector_field_pow_kernelPKmS0_Pmi:
[----:B------:R-:W-:Y:S01]  /*0000*/  LDC R1, c[0x0][0x37c] ;  /* 0x0000df00ff017b82 */ /* 0x000fe20000000800 */
[----:B------:R-:W0:Y:S07]  /*0010*/  S2R R3, SR_TID.X ;  /* 0x0000000000037919 */ /* 0x000e2e0000002100 */
[----:B------:R-:W0:Y:S01]  /*0020*/  S2UR UR4, SR_CTAID.X ;  /* 0x00000000000479c3 */ /* 0x000e220000002500 */
[----:B------:R-:W1:Y:S07]  /*0030*/  LDCU UR5, c[0x0][0x398] ;  /* 0x00007300ff0577ac */ /* 0x000e6e0008000800 */
[----:B------:R-:W0:Y:S02]  /*0040*/  LDC R0, c[0x0][0x360] ;  /* 0x0000d800ff007b82 */ /* 0x000e240000000800 */
[----:B0-----:R-:W-:-:S05]  /*0050*/  IMAD R0, R0, UR4, R3 ;  /* 0x0000000400007c24 */ /* 0x001fca000f8e0203 */
[----:B-1----:R-:W-:-:S13]  /*0060*/  ISETP.GE.AND P0, PT, R0, UR5, PT ;  /* 0x0000000500007c0c */ /* 0x002fda000bf06270 */
[----:B------:R-:W-:Y:S05]  /*0070*/  @P0 EXIT ;  /* 0x000000000000094d */ /* 0x000fea0003800000 */
[----:B------:R-:W0:Y:S01]  /*0080*/  LDC.64 R4, c[0x0][0x388] ;  /* 0x0000e200ff047b82 */ /* 0x000e220000000a00 */
[----:B------:R-:W1:Y:S07]  /*0090*/  LDCU.64 UR6, c[0x0][0x358] ;  /* 0x00006b00ff0677ac */ /* 0x000e6e0008000a00 */
[----:B------:R-:W2:Y:S01]  /*00a0*/  LDC.64 R6, c[0x0][0x380] ;  /* 0x0000e000ff067b82 */ /* 0x000ea20000000a00 */
[----:B0-----:R-:W-:-:S06]  /*00b0*/  IMAD.WIDE R4, R0, 0x8, R4 ;  /* 0x0000000800047825 */ /* 0x001fcc00078e0204 */
[----:B-1----:R-:W3:Y:S01]  /*00c0*/  LDG.E.64 R4, desc[UR6][R4.64] ;  /* 0x0000000604047981 */ /* 0x002ee2000c1e1b00 */
[----:B------:R-:W-:Y:S01]  /*00d0*/  BSSY.RECONVERGENT B0, `(.L_x_0) ;  /* 0x00000c2000007945 */ /* 0x000fe20003800200 */
[----:B------:R-:W-:Y:S02]  /*00e0*/  IMAD.MOV.U32 R8, RZ, RZ, 0x1 ;  /* 0x00000001ff087424 */ /* 0x000fe400078e00ff */
[----:B------:R-:W-:Y:S01]  /*00f0*/  IMAD.MOV.U32 R3, RZ, RZ, RZ ;  /* 0x000000ffff037224 */ /* 0x000fe200078e00ff */
[----:B---3--:R-:W-:-:S04]  /*0100*/  ISETP.NE.U32.AND P0, PT, R4, RZ, PT ;  /* 0x000000ff0400720c */ /* 0x008fc80003f05070 */
[----:B------:R-:W-:-:S13]  /*0110*/  ISETP.NE.AND.EX P0, PT, R5, RZ, PT, P0 ;  /* 0x000000ff0500720c */ /* 0x000fda0003f05300 */
[----:B--2---:R-:W-:Y:S05]  /*0120*/  @!P0 BRA `(.L_x_1) ;  /* 0x0000000800f08947 */ /* 0x004fea0003800000 */
[----:B------:R-:W-:-:S06]  /*0130*/  IMAD.WIDE R2, R0, 0x8, R6 ;  /* 0x0000000800027825 */ /* 0x000fcc00078e0206 */
[----:B------:R-:W2:Y:S01]  /*0140*/  LDG.E.64 R2, desc[UR6][R2.64] ;  /* 0x0000000602027981 */ /* 0x000ea2000c1e1b00 */
[----:B------:R-:W-:Y:S01]  /*0150*/  UMOV UR4, 0xffffffff ;  /* 0xffffffff00047882 */ /* 0x000fe20000000000 */
[----:B------:R-:W-:Y:S02]  /*0160*/  IMAD.MOV.U32 R6, RZ, RZ, 0x4321 ;  /* 0x00004321ff067424 */ /* 0x000fe400078e00ff */
[----:B------:R-:W-:Y:S02]  /*0170*/  IMAD.U32 R7, RZ, RZ, UR4 ;  /* 0x00000004ff077e24 */ /* 0x000fe4000f8e00ff */
[----:B------:R-:W-:-:S03]  /*0180*/  IMAD.MOV.U32 R8, RZ, RZ, 0x1 ;  /* 0x00000001ff087424 */ /* 0x000fc600078e00ff */
[----:B------:R-:W-:Y:S01]  /*0190*/  PRMT R6, R7, R6, 0x3f ;  /* 0x0000003f07067416 */ /* 0x000fe20000000006 */
[----:B------:R-:W-:-:S03]  /*01a0*/  IMAD.MOV.U32 R7, RZ, RZ, 0x4b800000 ;  /* 0x4b800000ff077424 */ /* 0x000fc600078e00ff */
[C---:B------:R-:W-:Y:S02]  /*01b0*/  FSETP.GEU.AND P1, PT, |R6|.reuse, 1.175494350822287508e-38, PT ;  /* 0x008000000600780b */ /* 0x040fe40003f2e200 */
[----:B------:R-:W-:Y:S02]  /*01c0*/  FSETP.GT.AND P0, PT, |R6|, 8.50705917302346158658e+37, PT ;  /* 0x7e8000000600780b */ /* 0x000fe40003f04200 */
[----:B------:R-:W-:-:S04]  /*01d0*/  FSEL R7, R7, 1, !P1 ;  /* 0x3f80000007077808 */ /* 0x000fc80004800000 */
[----:B------:R-:W-:-:S05]  /*01e0*/  FSEL R9, R7, 0.25, !P0 ;  /* 0x3e80000007097808 */ /* 0x000fca0004000000 */
[----:B------:R-:W-:-:S06]  /*01f0*/  FMUL R6, R6, R9 ;  /* 0x0000000906067220 */ /* 0x000fcc0000400000 */
[----:B------:R-:W0:Y:S02]  /*0200*/  MUFU.RCP R6, R6 ;  /* 0x0000000600067308 */ /* 0x000e240000001000 */
[----:B0-----:R-:W-:-:S05]  /*0210*/  FMUL R9, R9, R6 ;  /* 0x0000000609097220 */ /* 0x001fca0000400000 */
[----:B------:R-:W-:Y:S02]  /*0220*/  LEA R6, R9, 0xfffffe00, 0x9 ;  /* 0xfffffe0009067811 */ /* 0x000fe400078e48ff */
[C---:B--2---:R-:W-:Y:S02]  /*0230*/  IADD3 R7, P1, PT, R2.reuse, -0x1, RZ ;  /* 0xffffffff02077810 */ /* 0x044fe40007f3e0ff */
[----:B------:R-:W-:-:S03]  /*0240*/  ISETP.GE.U32.AND P0, PT, R2, 0x1, PT ;  /* 0x000000010200780c */ /* 0x000fc60003f06070 */
[----:B------:R-:W-:Y:S01]  /*0250*/  IMAD.X R11, RZ, RZ, R3, P1 ;  /* 0x000000ffff0b7224 */ /* 0x000fe200008e0603 */
[----:B------:R-:W-:-:S04]  /*0260*/  ISETP.GE.U32.AND.EX P0, PT, R3, -0x1, PT, P0 ;  /* 0xffffffff0300780c */ /* 0x000fc80003f06100 */
[----:B------:R-:W-:Y:S02]  /*0270*/  SEL R7, R2, R7, !P0 ;  /* 0x0000000702077207 */ /* 0x000fe40004000000 */
[----:B------:R-:W-:Y:S01]  /*0280*/  SEL R2, R3, R11, !P0 ;  /* 0x0000000b03027207 */ /* 0x000fe20004000000 */
[----:B------:R-:W-:-:S07]  /*0290*/  IMAD.MOV.U32 R3, RZ, RZ, RZ ;  /* 0x000000ffff037224 */ /* 0x000fce00078e00ff */
.L_x_6:
[----:B------:R-:W-:Y:S01]  /*02a0*/  LOP3.LUT R9, R4, 0x1, RZ, 0xc0, !PT ;  /* 0x0000000104097812 */ /* 0x000fe200078ec0ff */
[----:B------:R-:W-:Y:S03]  /*02b0*/  BSSY.RECONVERGENT B1, `(.L_x_2) ;  /* 0x0000051000017945 */ /* 0x000fe60003800200 */
[----:B------:R-:W-:-:S04]  /*02c0*/  ISETP.NE.U32.AND P0, PT, R9, 0x1, PT ;  /* 0x000000010900780c */ /* 0x000fc80003f05070 */
[----:B------:R-:W-:-:S13]  /*02d0*/  ISETP.NE.U32.AND.EX P0, PT, RZ, RZ, PT, P0 ;  /* 0x000000ffff00720c */ /* 0x000fda0003f05100 */
[----:B------:R-:W-:Y:S05]  /*02e0*/  @P0 BRA `(.L_x_3) ;  /* 0x0000000400340947 */ /* 0x000fea0003800000 */
[----:B------:R-:W-:Y:S01]  /*02f0*/  IMAD.MOV.U32 R12, RZ, RZ, -0x1 ;  /* 0xffffffffff0c7424 */ /* 0x000fe200078e00ff */
[----:B------:R-:W-:Y:S01]  /*0300*/  UMOV UR4, URZ ;  /* 0x000000ff00047c82 */ /* 0x000fe20008000000 */
[----:B------:R-:W-:Y:S02]  /*0310*/  IMAD.MOV.U32 R13, RZ, RZ, 0x0 ;  /* 0x00000000ff0d7424 */ /* 0x000fe400078e00ff */
[----:B------:R-:W-:Y:S02]  /*0320*/  IMAD.MOV.U32 R10, RZ, RZ, 0x0 ;  /* 0x00000000ff0a7424 */ /* 0x000fe400078e00ff */
[----:B------:R-:W-:-:S04]  /*0330*/  IMAD.WIDE.U32 R12, R6, 0x1, R12 ;  /* 0x00000001060c7825 */ /* 0x000fc800078e000c */
[----:B------:R-:W-:Y:S02]  /*0340*/  IMAD.MOV.U32 R11, RZ, RZ, -0x80000000 ;  /* 0x80000000ff0b7424 */ /* 0x000fe400078e00ff */
[----:B------:R-:W-:Y:S02]  /*0350*/  IMAD.IADD R13, R13, 0x1, -R6 ;  /* 0x000000010d0d7824 */ /* 0x000fe400078e0a06 */
[----:B------:R-:W-:-:S05]  /*0360*/  IMAD.HI.U32 R10, P0, R6, R12, R10 ;  /* 0x0000000c060a7227 */ /* 0x000fca000780000a */
[----:B------:R-:W-:Y:S02]  /*0370*/  SEL R11, RZ, 0x1, !P0 ;  /* 0x00000001ff0b7807 */ /* 0x000fe40004000000 */
[----:B------:R-:W-:Y:S01]  /*0380*/  ISETP.GT.U32.AND P0, PT, R12, -0x1, PT ;  /* 0xffffffff0c00780c */ /* 0x000fe20003f04070 */
[----:B------:R-:W-:-:S03]  /*0390*/  IMAD.WIDE.U32 R10, R6, R13, R10 ;  /* 0x0000000d060a7225 */ /* 0x000fc600078e000a */
[----:B------:R-:W-:Y:S02]  /*03a0*/  ISETP.GT.AND.EX P0, PT, R13, -0x1, PT, P0 ;  /* 0xffffffff0d00780c */ /* 0x000fe40003f04300 */
[----:B------:R-:W-:Y:S02]  /*03b0*/  IADD3 RZ, P1, PT, R10, R12, RZ ;  /* 0x0000000c0aff7210 */ /* 0x000fe40007f3e0ff */
[----:B------:R-:W-:Y:S02]  /*03c0*/  SEL R9, R6, RZ, P0 ;  /* 0x000000ff06097207 */ /* 0x000fe40000000000 */
[----:B------:R-:W-:Y:S02]  /*03d0*/  IADD3.X R12, P1, PT, R11, R13, RZ, P1, !PT ;  /* 0x0000000d0b0c7210 */ /* 0x000fe40000f3e4ff */
[----:B------:R-:W-:Y:S02]  /*03e0*/  SHF.R.U32.HI R10, RZ, 0x1f, R13 ;  /* 0x0000001fff0a7819 */ /* 0x000fe4000001160d */
[----:B------:R-:W-:-:S02]  /*03f0*/  IADD3 R12, P0, PT, R9, R12, RZ ;  /* 0x0000000c090c7210 */ /* 0x000fc40007f1e0ff */
[----:B------:R-:W-:Y:S02]  /*0400*/  LOP3.LUT R10, R10, 0x1, RZ, 0x3c, !PT ;  /* 0x000000010a0a7812 */ /* 0x000fe400078e3cff */
[----:B------:R-:W-:-:S05]  /*0410*/  SEL R9, RZ, 0x1, !P1 ;  /* 0x00000001ff097807 */ /* 0x000fca0004800000 */
[----:B------:R-:W-:Y:S02]  /*0420*/  IMAD.X R9, R10, 0x1, R9, P0 ;  /* 0x000000010a097824 */ /* 0x000fe400000e0609 */
[----:B------:R-:W-:-:S03]  /*0430*/  IMAD.WIDE.U32 R10, R3, R7, RZ ;  /* 0x00000007030a7225 */ /* 0x000fc600078e00ff */
[----:B------:R-:W-:-:S04]  /*0440*/  ISETP.NE.AND P0, PT, R9, 0x2, PT ;  /* 0x000000020900780c */ /* 0x000fc80003f05270 */
[----:B------:R-:W-:Y:S01]  /*0450*/  SEL R9, R12, 0xffffffff, P0 ;  /* 0xffffffff0c097807 */ /* 0x000fe20000000000 */
[----:B------:R-:W-:-:S04]  /*0460*/  IMAD.WIDE.U32 R12, P1, R2, R8, R10 ;  /* 0x00000008020c7225 */ /* 0x000fc8000782000a */
[----:B------:R-:W-:-:S04]  /*0470*/  IMAD.WIDE.U32 R16, R9, -0x1, RZ ;  /* 0xffffffff09107825 */ /* 0x000fc800078e00ff */
[----:B------:R-:W-:Y:S01]  /*0480*/  IMAD.WIDE.U32 R10, R8, R7, RZ ;  /* 0x00000007080a7225 */ /* 0x000fe200078e00ff */
[----:B------:R-:W-:-:S03]  /*0490*/  IADD3 RZ, P0, PT, R16, 0x1, RZ ;  /* 0x0000000110ff7810 */ /* 0x000fc60007f1e0ff */
[----:B------:R-:W-:Y:S01]  /*04a0*/  IMAD.X R15, RZ, RZ, RZ, P1 ;  /* 0x000000ffff0f7224 */ /* 0x000fe200008e06ff */
[----:B------:R-:W-:Y:S01]  /*04b0*/  IADD3.X RZ, P0, PT, R17, -0x1, RZ, P0, !PT ;  /* 0xffffffff11ff7810 */ /* 0x000fe2000071e4ff */
[----:B------:R-:W-:Y:S01]  /*04c0*/  IMAD.MOV.U32 R14, RZ, RZ, R13 ;  /* 0x000000ffff0e7224 */ /* 0x000fe200078e000d */
[----:B------:R-:W-:Y:S02]  /*04d0*/  IADD3 R8, P1, PT, R11, R12, RZ ;  /* 0x0000000c0b087210 */ /* 0x000fe40007f3e0ff */
[----:B------:R-:W-:-:S03]  /*04e0*/  VIMNMX.U32 R11, PT, PT, R9, -0x2, PT ;  /* 0xfffffffe090b7848 */ /* 0x000fc60003fe0000 */
[----:B------:R-:W-:-:S04]  /*04f0*/  IMAD.WIDE.U32.X R12, R2, R3, R14, P1 ;  /* 0x00000003020c7225 */ /* 0x000fc800008e040e */
[----:B------:R-:W-:Y:S02]  /*0500*/  IMAD.MOV.U32 R3, RZ, RZ, R10 ;  /* 0x000000ffff037224 */ /* 0x000fe400078e000a */
[----:B------:R-:W-:Y:S02]  /*0510*/  @!P0 VIADD R9, R11, 0x1 ;  /* 0x000000010b098836 */ /* 0x000fe40000000000 */
[----:B------:R-:W-:-:S07]  /*0520*/  IMAD.MOV.U32 R14, RZ, RZ, RZ ;  /* 0x000000ffff0e7224 */ /* 0x000fce00078e00ff */
.L_x_4:
[----:B------:R-:W-:Y:S01]  /*0530*/  IADD3 RZ, P0, PT, R12, -0x1, RZ ;  /* 0xffffffff0cff7810 */ /* 0x000fe20007f1e0ff */
[----:B------:R-:W-:Y:S01]  /*0540*/  IMAD.MOV.U32 R10, RZ, RZ, RZ ;  /* 0x000000ffff0a7224 */ /* 0x000fe200078e00ff */
[----:B------:R-:W-:Y:S02]  /*0550*/  UMOV UR5, URZ ;  /* 0x000000ff00057c82 */ /* 0x000fe40008000000 */
[----:B------:R-:W-:-:S04]  /*0560*/  IADD3.X RZ, P0, PT, RZ, R13, RZ, P0, !PT ;  /* 0x0000000dffff7210 */ /* 0x000fc8000071e4ff */
[----:B------:R-:W-:-:S03]  /*0570*/  IADD3.X R11, PT, PT, R14, 0x1, RZ, P0, !PT ;  /* 0x000000010e0b7810 */ /* 0x000fc600007fe4ff */
[----:B------:R-:W-:-:S04]  /*0580*/  IMAD.HI.U32 R11, R14, R9, R10 ;  /* 0x000000090e0b7227 */ /* 0x000fc800078e000a */
[----:B------:R-:W-:Y:S01]  /*0590*/  IMAD.U32 R10, RZ, RZ, UR5 ;  /* 0x00000005ff0a7e24 */ /* 0x000fe2000f8e00ff */
[----:B------:R-:W-:-:S04]  /*05a0*/  ISETP.GE.U32.AND P0, PT, R11, R14, PT ;  /* 0x0000000e0b00720c */ /* 0x000fc80003f06070 */
[----:B------:R-:W-:Y:S01]  /*05b0*/  SEL R15, R11, 0xffffffff, P0 ;  /* 0xffffffff0b0f7807 */ /* 0x000fe20000000000 */
[----:B------:R-:W-:-:S03]  /*05c0*/  IMAD.MOV.U32 R11, RZ, RZ, RZ ;  /* 0x000000ffff0b7224 */ /* 0x000fc600078e00ff */
[C---:B------:R-:W-:Y:S01]  /*05d0*/  IADD3 R16, P0, PT, -R15.reuse, R12, RZ ;  /* 0x0000000c0f107210 */ /* 0x040fe20007f1e1ff */
[C---:B------:R-:W-:Y:S01]  /*05e0*/  IMAD.HI.U32 R11, R15.reuse, -0x1, R10 ;  /* 0xffffffff0f0b7827 */ /* 0x040fe200078e000a */
[----:B------:R-:W-:Y:S01]  /*05f0*/  IADD3 R12, PT, PT, -R15, UR5, RZ ;  /* 0x000000050f0c7c10 */ /* 0x000fe2000fffe1ff */
[----:B------:R-:W-:-:S03]  /*0600*/  UMOV UR5, URZ ;  /* 0x000000ff00057c82 */ /* 0x000fc60008000000 */
[----:B------:R-:W-:-:S04]  /*0610*/  IADD3.X R10, P0, PT, ~R12, R13, RZ, P0, !PT ;  /* 0x0000000d0c0a7210 */ /* 0x000fc8000071e5ff */
[----:B------:R-:W-:-:S13]  /*0620*/  IADD3.X R11, P0, PT, R14, ~R11, RZ, P0, !PT ;  /* 0x8000000b0e0b7210 */ /* 0x000fda000071e4ff */
[----:B------:R-:W-:-:S04]  /*0630*/  @!P0 IADD3 R16, P1, PT, R16, 0x1, RZ ;  /* 0x0000000110108810 */ /* 0x000fc80007f3e0ff */
[----:B------:R-:W-:-:S04]  /*0640*/  @!P0 IADD3.X R10, P1, PT, R10, -0x1, RZ, P1, !PT ;  /* 0xffffffff0a0a8810 */ /* 0x000fc80000f3e4ff */
[----:B------:R-:W-:Y:S02]  /*0650*/  @!P0 IADD3.X R11, P2, PT, RZ, R11, RZ, P1, !PT ;  /* 0x0000000bff0b8210 */ /* 0x000fe40000f5e4ff */
[----:B------:R-:W-:Y:S02]  /*0660*/  PLOP3.LUT P1, PT, PT, PT, PT, 0x8, 0x80 ;  /* 0x000000000080781c */ /* 0x000fe40003f2e170 */
[----:B------:R-:W-:Y:S02]  /*0670*/  @!P0 PLOP3.LUT P1, PT, P2, PT, PT, 0x8, 0x80 ;  /* 0x000000000080881c */ /* 0x000fe4000172e170 */
[----:B------:R-:W-:Y:S01]  /*0680*/  IADD3 RZ, P0, PT, R3, -UR5, RZ ;  /* 0x8000000503ff7c10 */ /* 0x000fe2000ff1e0ff */
[----:B------:R-:W-:Y:S01]  /*0690*/  UMOV UR5, UR4 ;  /* 0x0000000400057c82 */ /* 0x000fe20008000000 */
[----:B------:R-:W-:Y:S02]  /*06a0*/  UIADD3 UR4, UPT, UPT, UR4, 0x20, URZ ;  /* 0x0000002004047890 */ /* 0x000fe4000fffe0ff */
[----:B------:R-:W-:Y:S01]  /*06b0*/  IADD3.X R12, P0, PT, R8, -0x1, RZ, P0, !PT ;  /* 0xffffffff080c7810 */ /* 0x000fe2000071e4ff */
[----:B------:R-:W-:Y:S01]  /*06c0*/  UISETP.GE.U32.AND UP0, UPT, UR5, 0x21, UPT ;  /* 0x000000210500788c */ /* 0x000fe2000bf06070 */
[----:B------:R-:W-:-:S05]  /*06d0*/  IMAD.MOV.U32 R8, RZ, RZ, R3 ;  /* 0x000000ffff087224 */ /* 0x000fca00078e0003 */
[----:B------:R-:W-:-:S04]  /*06e0*/  @P1 IADD3 R16, P2, PT, R16, 0x1, RZ ;  /* 0x0000000110101810 */ /* 0x000fc80007f5e0ff */
[----:B------:R-:W-:Y:S02]  /*06f0*/  @P1 IADD3.X R10, P2, PT, R10, -0x1, RZ, P2, !PT ;  /* 0xffffffff0a0a1810 */ /* 0x000fe4000175e4ff */
[----:B------:R-:W-:-:S03]  /*0700*/  IADD3.X R13, P0, PT, R16, -0x1, RZ, P0, !PT ;  /* 0xffffffff100d7810 */ /* 0x000fc6000071e4ff */
[----:B------:R-:W-:Y:S01]  /*0710*/  @P1 IMAD.X R11, RZ, RZ, R11, P2 ;  /* 0x000000ffff0b1224 */ /* 0x000fe200010e060b */
[----:B------:R-:W-:-:S04]  /*0720*/  IADD3.X R14, P0, PT, R10, -0x1, RZ, P0, !PT ;  /* 0xffffffff0a0e7810 */ /* 0x000fc8000071e4ff */
[----:B------:R-:W-:-:S13]  /*0730*/  IADD3.X RZ, P0, PT, R11, -0x1, RZ, P0, !PT ;  /* 0xffffffff0bff7810 */ /* 0x000fda000071e4ff */
[----:B------:R-:W-:Y:S01]  /*0740*/  @!P0 IADD3 RZ, P1, PT, RZ, R3, RZ ;  /* 0x00000003ffff8210 */ /* 0x000fe20007f3e0ff */
[----:B------:R-:W-:-:S03]  /*0750*/  IMAD.MOV.U32 R3, RZ, RZ, RZ ;  /* 0x000000ffff037224 */ /* 0x000fc600078e00ff */
[----:B------:R-:W-:-:S04]  /*0760*/  @!P0 IADD3.X R12, P1, PT, RZ, R12, RZ, P1, !PT ;  /* 0x0000000cff0c8210 */ /* 0x000fc80000f3e4ff */
[----:B------:R-:W-:-:S04]  /*0770*/  @!P0 IADD3.X R13, P1, PT, R13, 0x1, RZ, P1, !PT ;  /* 0x000000010d0d8810 */ /* 0x000fc80000f3e4ff */
[----:B------:R-:W-:Y:S01]  /*0780*/  @!P0 IADD3.X R14, PT, PT, R14, -0x1, RZ, P1, !PT ;  /* 0xffffffff0e0e8810 */ /* 0x000fe20000ffe4ff */
[----:B------:R-:W-:Y:S08]  /*0790*/  BRA.U !UP0, `(.L_x_4) ;  /* 0xfffffffd08647547 */ /* 0x000ff0000b83ffff */
[----:B------:R-:W-:Y:S02]  /*07a0*/  IMAD.MOV.U32 R8, RZ, RZ, R13 ;  /* 0x000000ffff087224 */ /* 0x000fe400078e000d */
[----:B------:R-:W-:-:S07]  /*07b0*/  IMAD.MOV.U32 R3, RZ, RZ, R14 ;  /* 0x000000ffff037224 */ /* 0x000fce00078e000e */
.L_x_3:
[----:B------:R-:W-:Y:S05]  /*07c0*/  BSYNC.RECONVERGENT B1 ;  /* 0x0000000000017941 */ /* 0x000fea0003800200 */
.L_x_2:
[----:B------:R-:W-:Y:S01]  /*07d0*/  IMAD.MOV.U32 R10, RZ, RZ, -0x1 ;  /* 0xffffffffff0a7424 */ /* 0x000fe200078e00ff */
[----:B------:R-:W-:Y:S01]  /*07e0*/  UMOV UR4, URZ ;  /* 0x000000ff00047c82 */ /* 0x000fe20008000000 */
[----:B------:R-:W-:Y:S02]  /*07f0*/  IMAD.MOV.U32 R11, RZ, RZ, 0x0 ;  /* 0x00000000ff0b7424 */ /* 0x000fe400078e00ff */
[----:B------:R-:W-:Y:S02]  /*0800*/  IMAD.MOV.U32 R12, RZ, RZ, 0x0 ;  /* 0x00000000ff0c7424 */ /* 0x000fe400078e00ff */
[----:B------:R-:W-:-:S04]  /*0810*/  IMAD.WIDE.U32 R10, R6, 0x1, R10 ;  /* 0x00000001060a7825 */ /* 0x000fc800078e000a */
[----:B------:R-:W-:Y:S02]  /*0820*/  IMAD.MOV.U32 R13, RZ, RZ, -0x80000000 ;  /* 0x80000000ff0d7424 */ /* 0x000fe400078e00ff */
[----:B------:R-:W-:Y:S02]  /*0830*/  IMAD.IADD R9, R11, 0x1, -R6 ;  /* 0x000000010b097824 */ /* 0x000fe400078e0a06 */
[----:B------:R-:W-:-:S03]  /*0840*/  IMAD.HI.U32 R12, P0, R6, R10, R12 ;  /* 0x0000000a060c7227 */ /* 0x000fc6000780000c */
[----:B------:R-:W-:Y:S02]  /*0850*/  SHF.R.U32.HI R11, RZ, 0x1f, R9 ;  /* 0x0000001fff0b7819 */ /* 0x000fe40000011609 */
[----:B------:R-:W-:Y:S02]  /*0860*/  SEL R13, RZ, 0x1, !P0 ;  /* 0x00000001ff0d7807 */ /* 0x000fe40004000000 */
[----:B------:R-:W-:Y:S02]  /*0870*/  ISETP.GT.U32.AND P0, PT, R10, -0x1, PT ;  /* 0xffffffff0a00780c */ /* 0x000fe40003f04070 */
[----:B------:R-:W-:Y:S01]  /*0880*/  LOP3.LUT R11, R11, 0x1, RZ, 0x3c, !PT ;  /* 0x000000010b0b7812 */ /* 0x000fe200078e3cff */
[----:B------:R-:W-:Y:S01]  /*0890*/  IMAD.WIDE.U32 R12, R6, R9, R12 ;  /* 0x00000009060c7225 */ /* 0x000fe200078e000c */
[----:B------:R-:W-:Y:S02]  /*08a0*/  ISETP.GT.AND.EX P0, PT, R9, -0x1, PT, P0 ;  /* 0xffffffff0900780c */ /* 0x000fe40003f04300 */
[----:B------:R-:W-:-:S02]  /*08b0*/  IADD3 RZ, P1, PT, R12, R10, RZ ;  /* 0x0000000a0cff7210 */ /* 0x000fc40007f3e0ff */
[----:B------:R-:W-:Y:S02]  /*08c0*/  SEL R10, R6, RZ, P0 ;  /* 0x000000ff060a7207 */ /* 0x000fe40000000000 */
[----:B------:R-:W-:-:S04]  /*08d0*/  IADD3.X R9, P1, PT, R13, R9, RZ, P1, !PT ;  /* 0x000000090d097210 */ /* 0x000fc80000f3e4ff */
[----:B------:R-:W-:Y:S02]  /*08e0*/  IADD3 R9, P0, PT, R10, R9, RZ ;  /* 0x000000090a097210 */ /* 0x000fe40007f1e0ff */
[----:B------:R-:W-:-:S05]  /*08f0*/  SEL R10, RZ, 0x1, !P1 ;  /* 0x00000001ff0a7807 */ /* 0x000fca0004800000 */
[----:B------:R-:W-:-:S05]  /*0900*/  IMAD.X R10, R11, 0x1, R10, P0 ;  /* 0x000000010b0a7824 */ /* 0x000fca00000e060a */
[----:B------:R-:W-:Y:S01]  /*0910*/  ISETP.NE.AND P0, PT, R10, 0x2, PT ;  /* 0x000000020a00780c */ /* 0x000fe20003f05270 */
[----:B------:R-:W-:-:S03]  /*0920*/  IMAD.WIDE.U32 R10, R2, R7, RZ ;  /* 0x00000007020a7225 */ /* 0x000fc600078e00ff */
        /* <DEDUP_REMOVED lines=14> */
.L_x_5:
        /* <DEDUP_REMOVED lines=39> */
[C---:B------:R-:W-:Y:S01]  /*0c80*/  ISETP.GT.U32.AND P0, PT, R4.reuse, 0x1, PT ;  /* 0x000000010400780c */ /* 0x040fe20003f04070 */
[----:B------:R-:W-:Y:S01]  /*0c90*/  IMAD.MOV.U32 R7, RZ, RZ, R13 ;  /* 0x000000ffff077224 */ /* 0x000fe200078e000d */
[--C-:B------:R-:W-:Y:S01]  /*0ca0*/  SHF.R.U64 R4, R4, 0x1, R5.reuse ;  /* 0x0000000104047819 */ /* 0x100fe20000001205 */
[----:B------:R-:W-:Y:S01]  /*0cb0*/  IMAD.MOV.U32 R2, RZ, RZ, R14 ;  /* 0x000000ffff027224 */ /* 0x000fe200078e000e */
[----:B------:R-:W-:Y:S02]  /*0cc0*/  ISETP.GT.U32.AND.EX P0, PT, R5, RZ, PT, P0 ;  /* 0x000000ff0500720c */ /* 0x000fe40003f04100 */
[----:B------:R-:W-:-:S11]  /*0cd0*/  SHF.R.U32.HI R5, RZ, 0x1, R5 ;  /* 0x00000001ff057819 */ /* 0x000fd60000011605 */
[----:B------:R-:W-:Y:S05]  /*0ce0*/  @P0 BRA `(.L_x_6) ;  /* 0xfffffff4006c0947 */ /* 0x000fea000383ffff */
.L_x_1:
[----:B------:R-:W-:Y:S05]  /*0cf0*/  BSYNC.RECONVERGENT B0 ;  /* 0x0000000000007941 */ /* 0x000fea0003800200 */
.L_x_0:
[----:B------:R-:W0:Y:S01]  /*0d00*/  LDC.64 R4, c[0x0][0x390] ;  /* 0x0000e400ff047b82 */ /* 0x000e220000000a00 */
[----:B------:R-:W-:Y:S02]  /*0d10*/  IMAD.MOV.U32 R9, RZ, RZ, R3 ;  /* 0x000000ffff097224 */ /* 0x000fe400078e0003 */
[----:B0-----:R-:W-:-:S05]  /*0d20*/  IMAD.WIDE R4, R0, 0x8, R4 ;  /* 0x0000000800047825 */ /* 0x001fca00078e0204 */
[----:B------:R-:W-:Y:S01]  /*0d30*/  STG.E.64 desc[UR6][R4.64], R8 ;  /* 0x0000000804007986 */ /* 0x000fe2000c101b06 */
[----:B------:R-:W-:Y:S05]  /*0d40*/  EXIT ;  /* 0x000000000000794d */ /* 0x000fea0003800000 */
.L_x_7:
[----:B------:R-:W-:-:S00]  /*0d50*/  BRA `(.L_x_7) ;  /* 0xfffffffc00fc7947 */ /* 0x000fc0000383ffff */
[----:B------:R-:W-:-:S00]  /*0d60*/  NOP ;  /* 0x0000000000007918 */ /* 0x000fc00000000000 */
        /* <DEDUP_REMOVED lines=9> */
.L_x_11:


//--------------------- .text._Z23vector_field_mul_kernelPKmS0_Pmi --------------------------
	.section	.text._Z23vector_field_mul_kernelPKmS0_Pmi,"ax",@progbits
	.align	128
        .global         _Z23vector_field_mul_kernelPKmS0_Pmi
        .type           _Z23vector_field_mul_kernelPKmS0_Pmi,@function
        .size           _Z23vector_field_mul_kernelPKmS0_Pmi,(.L_x_12 - _Z23vector_field_mul_kernelPKmS0_Pmi)
        .other          _Z23vector_field_mul_kernelPKmS0_Pmi,@"STO_CUDA_ENTRY STV_DEFAULT"
_Z23vector_field_mul_kernelPKmS0_Pmi:
.text._Z23vector_field_mul_kernelPKmS0_Pmi:
        /* <DEDUP_REMOVED lines=13> */
[----:B--2---:R-:W-:-:S06]  /*00d0*/  IMAD.WIDE R4, R0, 0x8, R4 ;  /* 0x0000000800047825 */ /* 0x004fcc00078e0204 */
[----:B------:R-:W3:Y:S01]  /*00e0*/  LDG.E.64 R4, desc[UR6][R4.64] ;  /* 0x0000000604047981 */ /* 0x000ee2000c1e1b00 */
[----:B------:R-:W-:Y:S01]  /*00f0*/  UMOV UR4, 0xffffffff ;  /* 0xffffffff00047882 */ /* 0x000fe20000000000 */
[----:B------:R-:W-:Y:S02]  /*0100*/  IMAD.MOV.U32 R6, RZ, RZ, 0x4321 ;  /* 0x00004321ff067424 */ /* 0x000fe400078e00ff */
[----:B------:R-:W-:-:S05]  /*0110*/  IMAD.U32 R7, RZ, RZ, UR4 ;  /* 0x00000004ff077e24 */ /* 0x000fca000f8e00ff */
[----:B------:R-:W-:Y:S01]  /*0120*/  PRMT R6, R7, R6, 0x3f ;  /* 0x0000003f07067416 */ /* 0x000fe20000000006 */
[----:B------:R-:W-:-:S03]  /*0130*/  IMAD.MOV.U32 R7, RZ, RZ, 0x4b800000 ;  /* 0x4b800000ff077424 */ /* 0x000fc600078e00ff */
[C---:B------:R-:W-:Y:S02]  /*0140*/  FSETP.GEU.AND P1, PT, |R6|.reuse, 1.175494350822287508e-38, PT ;  /* 0x008000000600780b */ /* 0x040fe40003f2e200 */
[----:B------:R-:W-:Y:S02]  /*0150*/  FSETP.GT.AND P0, PT, |R6|, 8.50705917302346158658e+37, PT ;  /* 0x7e8000000600780b */ /* 0x000fe40003f04200 */
[----:B------:R-:W-:-:S04]  /*0160*/  FSEL R7, R7, 1, !P1 ;  /* 0x3f80000007077808 */ /* 0x000fc80004800000 */
[----:B------:R-:W-:-:S05]  /*0170*/  FSEL R7, R7, 0.25, !P0 ;  /* 0x3e80000007077808 */ /* 0x000fca0004000000 */
[----:B------:R-:W-:-:S06]  /*0180*/  FMUL R10, R6, R7 ;  /* 0x00000007060a7220 */ /* 0x000fcc0000400000 */
[----:B------:R-:W0:Y:S01]  /*0190*/  MUFU.RCP R10, R10 ;  /* 0x0000000a000a7308 */ /* 0x000e220000001000 */
[----:B------:R-:W-:Y:S02]  /*01a0*/  IMAD.MOV.U32 R8, RZ, RZ, -0x1 ;  /* 0xffffffffff087424 */ /* 0x000fe400078e00ff */
[----:B------:R-:W-:Y:S02]  /*01b0*/  IMAD.MOV.U32 R9, RZ, RZ, 0x0 ;  /* 0x00000000ff097424 */ /* 0x000fe400078e00ff */
[----:B------:R-:W-:Y:S02]  /*01c0*/  IMAD.MOV.U32 R6, RZ, RZ, 0x0 ;  /* 0x00000000ff067424 */ /* 0x000fe400078e00ff */
[----:B0-----:R-:W-:-:S05]  /*01d0*/  FMUL R7, R7, R10 ;  /* 0x0000000a07077220 */ /* 0x001fca0000400000 */
[----:B------:R-:W-:Y:S01]  /*01e0*/  LEA R11, R7, 0xfffffe00, 0x9 ;  /* 0xfffffe00070b7811 */ /* 0x000fe200078e48ff */
[----:B------:R-:W-:-:S04]  /*01f0*/  IMAD.MOV.U32 R7, RZ, RZ, -0x80000000 ;  /* 0x80000000ff077424 */ /* 0x000fc800078e00ff */
[----:B------:R-:W-:-:S04]  /*0200*/  IMAD.WIDE.U32 R8, R11, 0x1, R8 ;  /* 0x000000010b087825 */ /* 0x000fc800078e0008 */
[----:B------:R-:W-:-:S04]  /*0210*/  IMAD.HI.U32 R6, P0, R11, R8, R6 ;  /* 0x000000080b067227 */ /* 0x000fc80007800006 */
[----:B------:R-:W-:Y:S01]  /*0220*/  IMAD.IADD R9, R9, 0x1, -R11 ;  /* 0x0000000109097824 */ /* 0x000fe200078e0a0b */
        /* <DEDUP_REMOVED lines=11> */
[----:B------:R-:W-:-:S05]  /*02e0*/  IMAD.X R6, R6, 0x1, R7, P0 ;  /* 0x0000000106067824 */ /* 0x000fca00000e0607 */
[----:B------:R-:W-:-:S04]  /*02f0*/  ISETP.NE.AND P0, PT, R6, 0x2, PT ;  /* 0x000000020600780c */ /* 0x000fc80003f05270 */
[----:B------:R-:W-:-:S05]  /*0300*/  SEL R6, R11, 0xffffffff, P0 ;  /* 0xffffffff0b067807 */ /* 0x000fca0000000000 */
[----:B------:R-:W-:-:S03]  /*0310*/  IMAD.WIDE.U32 R12, R6, -0x1, RZ ;  /* 0xffffffff060c7825 */ /* 0x000fc600078e00ff */
[----:B------:R-:W-:-:S04]  /*0320*/  IADD3 RZ, P0, PT, R12, 0x1, RZ ;  /* 0x000000010cff7810 */ /* 0x000fc80007f1e0ff */
[----:B------:R-:W-:Y:S02]  /*0330*/  IADD3.X RZ, P0, PT, R13, -0x1, RZ, P0, !PT ;  /* 0xffffffff0dff7810 */ /* 0x000fe4000071e4ff */
[----:B------:R-:W-:Y:S01]  /*0340*/  VIMNMX.U32 R7, PT, PT, R6, -0x2, PT ;  /* 0xfffffffe06077848 */ /* 0x000fe20003fe0000 */
[----:B------:R-:W-:-:S10]  /*0350*/  UMOV UR4, URZ ;  /* 0x000000ff00047c82 */ /* 0x000fd40008000000 */
[----:B------:R-:W-:Y:S02]  /*0360*/  @!P0 VIADD R6, R7, 0x1 ;  /* 0x0000000107068836 */ /* 0x000fe40000000000 */
[----:B---3--:R-:W-:-:S04]  /*0370*/  IMAD.WIDE.U32 R8, R5, R2, RZ ;  /* 0x0000000205087225 */ /* 0x008fc800078e00ff */
[----:B------:R-:W-:-:S04]  /*0380*/  IMAD.WIDE.U32 R10, P1, R3, R4, R8 ;  /* 0x00000004030a7225 */ /* 0x000fc80007820008 */
[----:B------:R-:W-:-:S04]  /*0390*/  IMAD.WIDE.U32 R8, R4, R2, RZ ;  /* 0x0000000204087225 */ /* 0x000fc800078e00ff */
[----:B------:R-:W-:Y:S01]  /*03a0*/  IMAD.X R13, RZ, RZ, RZ, P1 ;  /* 0x000000ffff0d7224 */ /* 0x000fe200008e06ff */
[----:B------:R-:W-:Y:S01]  /*03b0*/  IADD3 R2, P1, PT, R9, R10, RZ ;  /* 0x0000000a09027210 */ /* 0x000fe20007f3e0ff */
[----:B------:R-:W-:-:S04]  /*03c0*/  IMAD.MOV.U32 R12, RZ, RZ, R11 ;  /* 0x000000ffff0c7224 */ /* 0x000fc800078e000b */
[----:B------:R-:W-:-:S04]  /*03d0*/  IMAD.WIDE.U32.X R4, R3, R5, R12, P1 ;  /* 0x0000000503047225 */ /* 0x000fc800008e040c */
[----:B------:R-:W-:Y:S02]  /*03e0*/  IMAD.MOV.U32 R3, RZ, RZ, R4 ;  /* 0x000000ffff037224 */ /* 0x000fe400078e0004 */
[----:B------:R-:W-:Y:S02]  /*03f0*/  IMAD.MOV.U32 R7, RZ, RZ, R5 ;  /* 0x000000ffff077224 */ /* 0x000fe400078e0005 */
[----:B------:R-:W-:-:S07]  /*0400*/  IMAD.MOV.U32 R9, RZ, RZ, RZ ;  /* 0x000000ffff097224 */ /* 0x000fce00078e00ff */
.L_x_8:
[----:B------:R-:W-:Y:S01]  /*0410*/  IADD3 RZ, P0, PT, R3, -0x1, RZ ;  /* 0xffffffff03ff7810 */ /* 0x000fe20007f1e0ff */
[----:B------:R-:W-:Y:S01]  /*0420*/  IMAD.MOV.U32 R4, RZ, RZ, RZ ;  /* 0x000000ffff047224 */ /* 0x000fe200078e00ff */
[----:B------:R-:W-:Y:S02]  /*0430*/  UMOV UR5, URZ ;  /* 0x000000ff00057c82 */ /* 0x000fe40008000000 */
[----:B------:R-:W-:-:S04]  /*0440*/  IADD3.X RZ, P0, PT, RZ, R7, RZ, P0, !PT ;  /* 0x00000007ffff7210 */ /* 0x000fc8000071e4ff */
[----:B------:R-:W-:-:S03]  /*0450*/  IADD3.X R5, PT, PT, R9, 0x1, RZ, P0, !PT ;  /* 0x0000000109057810 */ /* 0x000fc600007fe4ff */
[----:B------:R-:W-:-:S04]  /*0460*/  IMAD.HI.U32 R4, R9, R6, R4 ;  /* 0x0000000609047227 */ /* 0x000fc800078e0004 */
[----:B------:R-:W-:Y:S01]  /*0470*/  IMAD.MOV.U32 R5, RZ, RZ, RZ ;  /* 0x000000ffff057224 */ /* 0x000fe200078e00ff */
[----:B------:R-:W-:-:S04]  /*0480*/  ISETP.GE.U32.AND P0, PT, R4, R9, PT ;  /* 0x000000090400720c */ /* 0x000fc80003f06070 */
[----:B------:R-:W-:Y:S01]  /*0490*/  SEL R10, R4, 0xffffffff, P0 ;  /* 0xffffffff040a7807 */ /* 0x000fe20000000000 */
[----:B------:R-:W-:-:S03]  /*04a0*/  IMAD.U32 R4, RZ, RZ, UR5 ;  /* 0x00000005ff047e24 */ /* 0x000fc6000f8e00ff */
        /* <DEDUP_REMOVED lines=29> */
[----:B------:R-:W0:Y:S01]  /*0680*/  LDC.64 R2, c[0x0][0x390] ;  /* 0x0000e400ff027b82 */ /* 0x000e220000000a00 */
[----:B------:R-:W-:Y:S02]  /*0690*/  IMAD.MOV.U32 R4, RZ, RZ, R7 ;  /* 0x000000ffff047224 */ /* 0x000fe400078e0007 */
[----:B------:R-:W-:Y:S02]  /*06a0*/  IMAD.MOV.U32 R5, RZ, RZ, R9 ;  /* 0x000000ffff057224 */ /* 0x000fe400078e0009 */
[----:B0-----:R-:W-:-:S05]  /*06b0*/  IMAD.WIDE R2, R0, 0x8, R2 ;  /* 0x0000000800027825 */ /* 0x001fca00078e0202 */
[----:B------:R-:W-:Y:S01]  /*06c0*/  STG.E.64 desc[UR6][R2.64], R4 ;  /* 0x0000000402007986 */ /* 0x000fe2000c101b06 */
[----:B------:R-:W-:Y:S05]  /*06d0*/  EXIT ;  /* 0x000000000000794d */ /* 0x000fea0003800000 */
.L_x_9:
        /* <DEDUP_REMOVED lines=10> */
.L_x_12:


//--------------------- .text._Z23vector_field_add_kernelPKmS0_Pmi --------------------------
	.section	.text._Z23vector_field_add_kernelPKmS0_Pmi,"ax",@progbits
	.align	128
        .global         _Z23vector_field_add_kernelPKmS0_Pmi
        .type           _Z23vector_field_add_kernelPKmS0_Pmi,@function
        .size           _Z23vector_field_add_kernelPKmS0_Pmi,(.L_x_13 - _Z23vector_field_add_kernelPKmS0_Pmi)
        .other          _Z23vector_field_add_kernelPKmS0_Pmi,@"STO_CUDA_ENTRY STV_DEFAULT"
_Z23vector_field_add_kernelPKmS0_Pmi:
.text._Z23vector_field_add_kernelPKmS0_Pmi:
        /* <DEDUP_REMOVED lines=10> */
[----:B------:R-:W2:Y:S08]  /*00a0*/  LDC.64 R4, c[0x0][0x388] ;  /* 0x0000e200ff047b82 */ /* 0x000eb00000000a00 */
[----:B------:R-:W3:Y:S01]  /*00b0*/  LDC.64 R8, c[0x0][0x390] ;  /* 0x0000e400ff087b82 */ /* 0x000ee20000000a00 */
[----:B0-----:R-:W-:-:S06]  /*00c0*/  IMAD.WIDE R2, R11, 0x8, R2 ;  /* 0x000000080b027825 */ /* 0x001fcc00078e0202 */
[----:B-1----:R-:W4:Y:S01]  /*00d0*/  LDG.E.64 R2, desc[UR4][R2.64] ;  /* 0x0000000402027981 */ /* 0x002f22000c1e1b00 */
[----:B--2---:R-:W-:-:S06]  /*00e0*/  IMAD.WIDE R4, R11, 0x8, R4 ;  /* 0x000000080b047825 */ /* 0x004fcc00078e0204 */
[----:B------:R-:W4:Y:S02]  /*00f0*/  LDG.E.64 R4, desc[UR4][R4.64] ;  /* 0x0000000404047981 */ /* 0x000f24000c1e1b00 */
[----:B----4-:R-:W-:-:S04]  /*0100*/  IADD3 R7, P0, PT, R2, R4, RZ ;  /* 0x0000000402077210 */ /* 0x010fc80007f1e0ff */
[----:B------:R-:W-:Y:S01]  /*0110*/  IADD3 R6, P1, PT, R7, -0x1, RZ ;  /* 0xffffffff07067810 */ /* 0x000fe20007f3e0ff */
[----:B------:R-:W-:Y:S01]  /*0120*/  IMAD.X R13, R3, 0x1, R5, P0 ;  /* 0x00000001030d7824 */ /* 0x000fe200000e0605 */
[----:B------:R-:W-:-:S03]  /*0130*/  ISETP.GT.U32.AND P0, PT, R7, RZ, PT ;  /* 0x000000ff0700720c */ /* 0x000fc60003f04070 */
[----:B------:R-:W-:Y:S01]  /*0140*/  IMAD.X R0, RZ, RZ, R13, P1 ;  /* 0x000000ffff007224 */ /* 0x000fe200008e060d */
[----:B------:R-:W-:Y:S01]  /*0150*/  ISETP.GT.U32.AND.EX P0, PT, R13, -0x1, PT, P0 ;  /* 0xffffffff0d00780c */ /* 0x000fe20003f04100 */
[----:B---3--:R-:W-:-:S03]  /*0160*/  IMAD.WIDE R2, R11, 0x8, R8 ;  /* 0x000000080b027825 */ /* 0x008fc600078e0208 */
[----:B------:R-:W-:Y:S02]  /*0170*/  SEL R6, R6, R7, P0 ;  /* 0x0000000706067207 */ /* 0x000fe40000000000 */
[----:B------:R-:W-:-:S05]  /*0180*/  SEL R7, R0, R13, P0 ;  /* 0x0000000d00077207 */ /* 0x000fca0000000000 */
[----:B------:R-:W-:Y:S01]  /*0190*/  STG.E.64 desc[UR4][R2.64], R6 ;  /* 0x0000000602007986 */ /* 0x000fe2000c101b04 */
[----:B------:R-:W-:Y:S05]  /*01a0*/  EXIT ;  /* 0x000000000000794d */ /* 0x000fea0003800000 */
.L_x_10:
        /* <DEDUP_REMOVED lines=13> */
.L_x_13:


//--------------------- .nv.shared.reserved.0     --------------------------
	.section	.nv.shared.reserved.0,"aw",@nobits
	.weak		__nv_reservedSMEM_offset_0_alias
	.size		__nv_reservedSMEM_offset_0_alias, 0, 64
	.other		__nv_reservedSMEM_offset_0_alias,@"STO_CUDA_RESERVED_SHARED STV_DEFAULT"
__nv_reservedSMEM_offset_0_alias:
	.zero		0
	.zero		64


//--------------------- .nv.constant0._Z23vector_field_pow_kernelPKmS0_Pmi --------------------------
	.section	.nv.constant0._Z23vector_field_pow_kernelPKmS0_Pmi,"a",@progbits
	.sectionflags	@""
	.align	4
.nv.constant0._Z23vector_field_pow_kernelPKmS0_Pmi:
	.zero		924


//--------------------- .nv.constant0._Z23vector_field_mul_kernelPKmS0_Pmi --------------------------
	.section	.nv.constant0._Z23vector_field_mul_kernelPKmS0_Pmi,"a",@progbits
	.sectionflags	@""
	.align	4
.nv.constant0._Z23vector_field_mul_kernelPKmS0_Pmi:
	.zero		924


//--------------------- .nv.constant0._Z23vector_field_add_kernelPKmS0_Pmi --------------------------
	.section	.nv.constant0._Z23vector_field_add_kernelPKmS0_Pmi,"a",@progbits
	.sectionflags	@""
	.align	4
.nv.constant0._Z23vector_field_add_kernelPKmS0_Pmi:
	.zero		924


//--------------------- SYMBOLS --------------------------

	.type		.nv.reservedSmem.offset0,@object
	.size		.nv.reservedSmem.offset0,0x4
